//
// Generated by NVIDIA NVVM Compiler
//
// Compiler Build ID: CL-36424714
// Cuda compilation tools, release 13.0, V13.0.88
// Based on NVVM 20.0.0
//

.version 9.0
.target sm_100
.address_size 64

	// .globl	my_kernel_kernel0
// _ZZ17my_kernel_kernel0E18PaddedInput_shared has been demoted
// _ZZ17my_kernel_kernel0E18placeholder_shared has been demoted

.visible .entry my_kernel_kernel0(
	.param .u64 .ptr .align 1 my_kernel_kernel0_param_0,
	.param .u64 .ptr .align 1 my_kernel_kernel0_param_1,
	.param .u64 .ptr .align 1 my_kernel_kernel0_param_2,
	.param .u64 .ptr .align 1 my_kernel_kernel0_param_3
)
{
	.reg .pred 	%p<3>;
	.reg .b16 	%rs<16>;
	.reg .b32 	%r<56>;
	.reg .b32 	%f<327>;
	.reg .b64 	%rd<33>;
	// demoted variable
	.shared .align 4 .b8 _ZZ17my_kernel_kernel0E18PaddedInput_shared[288];
	// demoted variable
	.shared .align 4 .b8 _ZZ17my_kernel_kernel0E18placeholder_shared[2048];
	ld.param.u64 	%rd7, [my_kernel_kernel0_param_0];
	ld.param.u64 	%rd10, [my_kernel_kernel0_param_1];
	cvta.to.global.u64 	%rd11, %rd10;
	cvta.to.global.u64 	%rd12, %rd7;
	mov.u32 	%r13, %ctaid.x;
	mul.hi.u32 	%r14, %r13, 1717986919;
	shr.u32 	%r1, %r14, 2;
	mul.lo.s32 	%r15, %r1, 11520;
	mov.u32 	%r16, %tid.x;
	cvt.u16.u32 	%rs1, %r16;
	mul.hi.u16 	%rs2, %rs1, 2731;
	mul.wide.u16 	%r17, %rs2, 3840;
	mul.lo.s32 	%r18, %r1, 10;
	sub.s32 	%r19, %r13, %r18;
	shr.u32 	%r2, %r19, 1;
	mul.lo.s32 	%r20, %r2, 768;
	shl.b16 	%rs3, %rs2, 3;
	add.s16 	%rs4, %rs1, %rs3;
	shl.b16 	%rs5, %rs4, 5;
	and.b16  	%rs6, %rs5, 768;
	cvt.u32.u16 	%r21, %rs6;
	and.b32  	%r22, %r16, 7;
	add.s16 	%rs7, %rs1, 32;
	mul.hi.u16 	%rs8, %rs7, 2731;
	mul.wide.u16 	%r23, %rs8, 3840;
	shr.u32 	%r24, %r16, 3;
	cvt.u16.u32 	%rs9, %r24;
	mad.lo.s16 	%rs10, %rs9, 171, 171;
	shr.u16 	%rs11, %rs10, 9;
	mul.lo.s16 	%rs12, %rs11, 3;
	sub.s16 	%rs13, %rs9, %rs12;
	add.s16 	%rs14, %rs13, 1;
	and.b16  	%rs15, %rs14, 255;
	mul.wide.u16 	%r25, %rs15, 256;
	shl.b32 	%r26, %r13, 6;
	and.b32  	%r27, %r26, 64;
	shl.b32 	%r28, %r16, 1;
	add.s32 	%r29, %r27, %r28;
	add.s32 	%r30, %r15, %r17;
	add.s32 	%r31, %r30, %r20;
	add.s32 	%r32, %r31, %r21;
	or.b32  	%r54, %r32, %r22;
	add.s32 	%r33, %r15, %r23;
	add.s32 	%r34, %r33, %r20;
	add.s32 	%r35, %r34, %r25;
	or.b32  	%r53, %r35, %r22;
	add.s32 	%r36, %r16, %r15;
	add.s32 	%r37, %r36, %r20;
	mul.wide.u32 	%rd13, %r37, 4;
	add.s64 	%rd14, %rd13, %rd12;
	add.s64 	%rd32, %rd14, 32768;
	mul.wide.u32 	%rd15, %r29, 4;
	add.s64 	%rd16, %rd15, %rd11;
	add.s64 	%rd31, %rd16, 2048;
	mov.b32 	%r55, 0;
	mov.f32 	%f309, 0f00000000;
	mov.f32 	%f310, %f309;
	mov.f32 	%f311, %f309;
	mov.f32 	%f312, %f309;
	mov.f32 	%f313, %f309;
	mov.f32 	%f314, %f309;
	mov.f32 	%f315, %f309;
	mov.f32 	%f316, %f309;
	mov.f32 	%f317, %f309;
	mov.f32 	%f318, %f309;
	mov.f32 	%f319, %f309;
	mov.f32 	%f320, %f309;
	mov.f32 	%f321, %f309;
	mov.f32 	%f322, %f309;
	mov.f32 	%f323, %f309;
	mov.f32 	%f324, %f309;
	mov.f32 	%f325, %f309;
	mov.f32 	%f326, %f309;
$L__BB0_1:
	ld.param.u64 	%rd28, [my_kernel_kernel0_param_0];
	mov.u32 	%r38, %tid.x;
	setp.gt.u32 	%p1, %r38, 7;
	bar.sync 	0;
	cvta.to.global.u64 	%rd17, %rd28;
	mul.wide.u32 	%rd18, %r54, 4;
	add.s64 	%rd19, %rd17, %rd18;
	ld.global.nc.f32 	%f38, [%rd19];
	shl.b32 	%r39, %r38, 2;
	mov.u32 	%r40, _ZZ17my_kernel_kernel0E18PaddedInput_shared;
	add.s32 	%r8, %r40, %r39;
	st.shared.f32 	[%r8], %f38;
	mul.wide.u32 	%rd20, %r53, 4;
	add.s64 	%rd21, %rd17, %rd20;
	ld.global.nc.f32 	%f39, [%rd21];
	st.shared.f32 	[%r8+128], %f39;
	@%p1 bra 	$L__BB0_3;
	ld.global.nc.f32 	%f40, [%rd32];
	st.shared.f32 	[%r8+256], %f40;
$L__BB0_3:
	ld.global.nc.v2.f32 	{%f41, %f42}, [%rd31+-2048];
	mov.u32 	%r41, %tid.x;
	shl.b32 	%r42, %r41, 3;
	mov.u32 	%r43, _ZZ17my_kernel_kernel0E18placeholder_shared;
	add.s32 	%r44, %r43, %r42;
	st.shared.v2.f32 	[%r44], {%f41, %f42};
	ld.global.nc.v2.f32 	{%f43, %f44}, [%rd31+-1536];
	st.shared.v2.f32 	[%r44+256], {%f43, %f44};
	ld.global.nc.v2.f32 	{%f45, %f46}, [%rd31+-1024];
	st.shared.v2.f32 	[%r44+512], {%f45, %f46};
	ld.global.nc.v2.f32 	{%f47, %f48}, [%rd31+-512];
	st.shared.v2.f32 	[%r44+768], {%f47, %f48};
	ld.global.nc.v2.f32 	{%f49, %f50}, [%rd31];
	st.shared.v2.f32 	[%r44+1024], {%f49, %f50};
	ld.global.nc.v2.f32 	{%f51, %f52}, [%rd31+512];
	st.shared.v2.f32 	[%r44+1280], {%f51, %f52};
	ld.global.nc.v2.f32 	{%f53, %f54}, [%rd31+1024];
	st.shared.v2.f32 	[%r44+1536], {%f53, %f54};
	ld.global.nc.v2.f32 	{%f55, %f56}, [%rd31+1536];
	st.shared.v2.f32 	[%r44+1792], {%f55, %f56};
	bar.sync 	0;
	ld.shared.f32 	%f57, [_ZZ17my_kernel_kernel0E18PaddedInput_shared];
	ld.shared.f32 	%f58, [%r44];
	fma.rn.f32 	%f59, %f57, %f58, %f326;
	ld.shared.f32 	%f60, [_ZZ17my_kernel_kernel0E18PaddedInput_shared+96];
	fma.rn.f32 	%f61, %f58, %f60, %f320;
	ld.shared.f32 	%f62, [_ZZ17my_kernel_kernel0E18PaddedInput_shared+192];
	fma.rn.f32 	%f63, %f62, %f58, %f314;
	ld.shared.f32 	%f64, [_ZZ17my_kernel_kernel0E18PaddedInput_shared+4];
	ld.shared.f32 	%f65, [%r44+256];
	fma.rn.f32 	%f66, %f64, %f65, %f59;
	ld.shared.f32 	%f67, [_ZZ17my_kernel_kernel0E18PaddedInput_shared+100];
	fma.rn.f32 	%f68, %f65, %f67, %f61;
	ld.shared.f32 	%f69, [_ZZ17my_kernel_kernel0E18PaddedInput_shared+196];
	fma.rn.f32 	%f70, %f69, %f65, %f63;
	ld.shared.f32 	%f71, [_ZZ17my_kernel_kernel0E18PaddedInput_shared+8];
	ld.shared.f32 	%f72, [%r44+512];
	fma.rn.f32 	%f73, %f71, %f72, %f66;
	ld.shared.f32 	%f74, [_ZZ17my_kernel_kernel0E18PaddedInput_shared+104];
	fma.rn.f32 	%f75, %f72, %f74, %f68;
	ld.shared.f32 	%f76, [_ZZ17my_kernel_kernel0E18PaddedInput_shared+200];
	fma.rn.f32 	%f77, %f76, %f72, %f70;
	ld.shared.f32 	%f78, [_ZZ17my_kernel_kernel0E18PaddedInput_shared+12];
	ld.shared.f32 	%f79, [%r44+768];
	fma.rn.f32 	%f80, %f78, %f79, %f73;
	ld.shared.f32 	%f81, [_ZZ17my_kernel_kernel0E18PaddedInput_shared+108];
	fma.rn.f32 	%f82, %f79, %f81, %f75;
	ld.shared.f32 	%f83, [_ZZ17my_kernel_kernel0E18PaddedInput_shared+204];
	fma.rn.f32 	%f84, %f83, %f79, %f77;
	ld.shared.f32 	%f85, [_ZZ17my_kernel_kernel0E18PaddedInput_shared+16];
	ld.shared.f32 	%f86, [%r44+1024];
	fma.rn.f32 	%f87, %f85, %f86, %f80;
	ld.shared.f32 	%f88, [_ZZ17my_kernel_kernel0E18PaddedInput_shared+112];
	fma.rn.f32 	%f89, %f86, %f88, %f82;
	ld.shared.f32 	%f90, [_ZZ17my_kernel_kernel0E18PaddedInput_shared+208];
	fma.rn.f32 	%f91, %f90, %f86, %f84;
	ld.shared.f32 	%f92, [_ZZ17my_kernel_kernel0E18PaddedInput_shared+20];
	ld.shared.f32 	%f93, [%r44+1280];
	fma.rn.f32 	%f94, %f92, %f93, %f87;
	ld.shared.f32 	%f95, [_ZZ17my_kernel_kernel0E18PaddedInput_shared+116];
	fma.rn.f32 	%f96, %f93, %f95, %f89;
	ld.shared.f32 	%f97, [_ZZ17my_kernel_kernel0E18PaddedInput_shared+212];
	fma.rn.f32 	%f98, %f97, %f93, %f91;
	ld.shared.f32 	%f99, [_ZZ17my_kernel_kernel0E18PaddedInput_shared+24];
	ld.shared.f32 	%f100, [%r44+1536];
	fma.rn.f32 	%f101, %f99, %f100, %f94;
	ld.shared.f32 	%f102, [_ZZ17my_kernel_kernel0E18PaddedInput_shared+120];
	fma.rn.f32 	%f103, %f100, %f102, %f96;
	ld.shared.f32 	%f104, [_ZZ17my_kernel_kernel0E18PaddedInput_shared+216];
	fma.rn.f32 	%f105, %f104, %f100, %f98;
	ld.shared.f32 	%f106, [_ZZ17my_kernel_kernel0E18PaddedInput_shared+28];
	ld.shared.f32 	%f107, [%r44+1792];
	fma.rn.f32 	%f326, %f106, %f107, %f101;
	ld.shared.f32 	%f108, [_ZZ17my_kernel_kernel0E18PaddedInput_shared+124];
	fma.rn.f32 	%f320, %f107, %f108, %f103;
	ld.shared.f32 	%f109, [_ZZ17my_kernel_kernel0E18PaddedInput_shared+220];
	fma.rn.f32 	%f314, %f109, %f107, %f105;
	ld.shared.f32 	%f110, [%r44+4];
	fma.rn.f32 	%f111, %f57, %f110, %f325;
	fma.rn.f32 	%f112, %f110, %f60, %f319;
	fma.rn.f32 	%f113, %f62, %f110, %f313;
	ld.shared.f32 	%f114, [%r44+260];
	fma.rn.f32 	%f115, %f64, %f114, %f111;
	fma.rn.f32 	%f116, %f114, %f67, %f112;
	fma.rn.f32 	%f117, %f69, %f114, %f113;
	ld.shared.f32 	%f118, [%r44+516];
	fma.rn.f32 	%f119, %f71, %f118, %f115;
	fma.rn.f32 	%f120, %f118, %f74, %f116;
	fma.rn.f32 	%f121, %f76, %f118, %f117;
	ld.shared.f32 	%f122, [%r44+772];
	fma.rn.f32 	%f123, %f78, %f122, %f119;
	fma.rn.f32 	%f124, %f122, %f81, %f120;
	fma.rn.f32 	%f125, %f83, %f122, %f121;
	ld.shared.f32 	%f126, [%r44+1028];
	fma.rn.f32 	%f127, %f85, %f126, %f123;
	fma.rn.f32 	%f128, %f126, %f88, %f124;
	fma.rn.f32 	%f129, %f90, %f126, %f125;
	ld.shared.f32 	%f130, [%r44+1284];
	fma.rn.f32 	%f131, %f92, %f130, %f127;
	fma.rn.f32 	%f132, %f130, %f95, %f128;
	fma.rn.f32 	%f133, %f97, %f130, %f129;
	ld.shared.f32 	%f134, [%r44+1540];
	fma.rn.f32 	%f135, %f99, %f134, %f131;
	fma.rn.f32 	%f136, %f134, %f102, %f132;
	fma.rn.f32 	%f137, %f104, %f134, %f133;
	ld.shared.f32 	%f138, [%r44+1796];
	fma.rn.f32 	%f325, %f106, %f138, %f135;
	fma.rn.f32 	%f319, %f138, %f108, %f136;
	fma.rn.f32 	%f313, %f109, %f138, %f137;
	ld.shared.f32 	%f139, [_ZZ17my_kernel_kernel0E18PaddedInput_shared+32];
	fma.rn.f32 	%f140, %f139, %f58, %f324;
	ld.shared.f32 	%f141, [_ZZ17my_kernel_kernel0E18PaddedInput_shared+128];
	fma.rn.f32 	%f142, %f58, %f141, %f318;
	ld.shared.f32 	%f143, [_ZZ17my_kernel_kernel0E18PaddedInput_shared+224];
	fma.rn.f32 	%f144, %f143, %f58, %f312;
	ld.shared.f32 	%f145, [_ZZ17my_kernel_kernel0E18PaddedInput_shared+36];
	fma.rn.f32 	%f146, %f145, %f65, %f140;
	ld.shared.f32 	%f147, [_ZZ17my_kernel_kernel0E18PaddedInput_shared+132];
	fma.rn.f32 	%f148, %f65, %f147, %f142;
	ld.shared.f32 	%f149, [_ZZ17my_kernel_kernel0E18PaddedInput_shared+228];
	fma.rn.f32 	%f150, %f149, %f65, %f144;
	ld.shared.f32 	%f151, [_ZZ17my_kernel_kernel0E18PaddedInput_shared+40];
	fma.rn.f32 	%f152, %f151, %f72, %f146;
	ld.shared.f32 	%f153, [_ZZ17my_kernel_kernel0E18PaddedInput_shared+136];
	fma.rn.f32 	%f154, %f72, %f153, %f148;
	ld.shared.f32 	%f155, [_ZZ17my_kernel_kernel0E18PaddedInput_shared+232];
	fma.rn.f32 	%f156, %f155, %f72, %f150;
	ld.shared.f32 	%f157, [_ZZ17my_kernel_kernel0E18PaddedInput_shared+44];
	fma.rn.f32 	%f158, %f157, %f79, %f152;
	ld.shared.f32 	%f159, [_ZZ17my_kernel_kernel0E18PaddedInput_shared+140];
	fma.rn.f32 	%f160, %f79, %f159, %f154;
	ld.shared.f32 	%f161, [_ZZ17my_kernel_kernel0E18PaddedInput_shared+236];
	fma.rn.f32 	%f162, %f161, %f79, %f156;
	ld.shared.f32 	%f163, [_ZZ17my_kernel_kernel0E18PaddedInput_shared+48];
	fma.rn.f32 	%f164, %f163, %f86, %f158;
	ld.shared.f32 	%f165, [_ZZ17my_kernel_kernel0E18PaddedInput_shared+144];
	fma.rn.f32 	%f166, %f86, %f165, %f160;
	ld.shared.f32 	%f167, [_ZZ17my_kernel_kernel0E18PaddedInput_shared+240];
	fma.rn.f32 	%f168, %f167, %f86, %f162;
	ld.shared.f32 	%f169, [_ZZ17my_kernel_kernel0E18PaddedInput_shared+52];
	fma.rn.f32 	%f170, %f169, %f93, %f164;
	ld.shared.f32 	%f171, [_ZZ17my_kernel_kernel0E18PaddedInput_shared+148];
	fma.rn.f32 	%f172, %f93, %f171, %f166;
	ld.shared.f32 	%f173, [_ZZ17my_kernel_kernel0E18PaddedInput_shared+244];
	fma.rn.f32 	%f174, %f173, %f93, %f168;
	ld.shared.f32 	%f175, [_ZZ17my_kernel_kernel0E18PaddedInput_shared+56];
	fma.rn.f32 	%f176, %f175, %f100, %f170;
	ld.shared.f32 	%f177, [_ZZ17my_kernel_kernel0E18PaddedInput_shared+152];
	fma.rn.f32 	%f178, %f100, %f177, %f172;
	ld.shared.f32 	%f179, [_ZZ17my_kernel_kernel0E18PaddedInput_shared+248];
	fma.rn.f32 	%f180, %f179, %f100, %f174;
	ld.shared.f32 	%f181, [_ZZ17my_kernel_kernel0E18PaddedInput_shared+60];
	fma.rn.f32 	%f324, %f181, %f107, %f176;
	ld.shared.f32 	%f182, [_ZZ17my_kernel_kernel0E18PaddedInput_shared+156];
	fma.rn.f32 	%f318, %f107, %f182, %f178;
	ld.shared.f32 	%f183, [_ZZ17my_kernel_kernel0E18PaddedInput_shared+252];
	fma.rn.f32 	%f312, %f183, %f107, %f180;
	fma.rn.f32 	%f184, %f139, %f110, %f323;
	fma.rn.f32 	%f185, %f110, %f141, %f317;
	fma.rn.f32 	%f186, %f143, %f110, %f311;
	fma.rn.f32 	%f187, %f145, %f114, %f184;
	fma.rn.f32 	%f188, %f114, %f147, %f185;
	fma.rn.f32 	%f189, %f149, %f114, %f186;
	fma.rn.f32 	%f190, %f151, %f118, %f187;
	fma.rn.f32 	%f191, %f118, %f153, %f188;
	fma.rn.f32 	%f192, %f155, %f118, %f189;
	fma.rn.f32 	%f193, %f157, %f122, %f190;
	fma.rn.f32 	%f194, %f122, %f159, %f191;
	fma.rn.f32 	%f195, %f161, %f122, %f192;
	fma.rn.f32 	%f196, %f163, %f126, %f193;
	fma.rn.f32 	%f197, %f126, %f165, %f194;
	fma.rn.f32 	%f198, %f167, %f126, %f195;
	fma.rn.f32 	%f199, %f169, %f130, %f196;
	fma.rn.f32 	%f200, %f130, %f171, %f197;
	fma.rn.f32 	%f201, %f173, %f130, %f198;
	fma.rn.f32 	%f202, %f175, %f134, %f199;
	fma.rn.f32 	%f203, %f134, %f177, %f200;
	fma.rn.f32 	%f204, %f179, %f134, %f201;
	fma.rn.f32 	%f323, %f181, %f138, %f202;
	fma.rn.f32 	%f317, %f138, %f182, %f203;
	fma.rn.f32 	%f311, %f183, %f138, %f204;
	ld.shared.f32 	%f205, [_ZZ17my_kernel_kernel0E18PaddedInput_shared+64];
	fma.rn.f32 	%f206, %f205, %f58, %f322;
	ld.shared.f32 	%f207, [_ZZ17my_kernel_kernel0E18PaddedInput_shared+160];
	fma.rn.f32 	%f208, %f58, %f207, %f316;
	ld.shared.f32 	%f209, [_ZZ17my_kernel_kernel0E18PaddedInput_shared+256];
	fma.rn.f32 	%f210, %f209, %f58, %f310;
	ld.shared.f32 	%f211, [_ZZ17my_kernel_kernel0E18PaddedInput_shared+68];
	fma.rn.f32 	%f212, %f211, %f65, %f206;
	ld.shared.f32 	%f213, [_ZZ17my_kernel_kernel0E18PaddedInput_shared+164];
	fma.rn.f32 	%f214, %f65, %f213, %f208;
	ld.shared.f32 	%f215, [_ZZ17my_kernel_kernel0E18PaddedInput_shared+260];
	fma.rn.f32 	%f216, %f215, %f65, %f210;
	ld.shared.f32 	%f217, [_ZZ17my_kernel_kernel0E18PaddedInput_shared+72];
	fma.rn.f32 	%f218, %f217, %f72, %f212;
	ld.shared.f32 	%f219, [_ZZ17my_kernel_kernel0E18PaddedInput_shared+168];
	fma.rn.f32 	%f220, %f72, %f219, %f214;
	ld.shared.f32 	%f221, [_ZZ17my_kernel_kernel0E18PaddedInput_shared+264];
	fma.rn.f32 	%f222, %f221, %f72, %f216;
	ld.shared.f32 	%f223, [_ZZ17my_kernel_kernel0E18PaddedInput_shared+76];
	fma.rn.f32 	%f224, %f223, %f79, %f218;
	ld.shared.f32 	%f225, [_ZZ17my_kernel_kernel0E18PaddedInput_shared+172];
	fma.rn.f32 	%f226, %f79, %f225, %f220;
	ld.shared.f32 	%f227, [_ZZ17my_kernel_kernel0E18PaddedInput_shared+268];
	fma.rn.f32 	%f228, %f227, %f79, %f222;
	ld.shared.f32 	%f229, [_ZZ17my_kernel_kernel0E18PaddedInput_shared+80];
	fma.rn.f32 	%f230, %f229, %f86, %f224;
	ld.shared.f32 	%f231, [_ZZ17my_kernel_kernel0E18PaddedInput_shared+176];
	fma.rn.f32 	%f232, %f86, %f231, %f226;
	ld.shared.f32 	%f233, [_ZZ17my_kernel_kernel0E18PaddedInput_shared+272];
	fma.rn.f32 	%f234, %f233, %f86, %f228;
	ld.shared.f32 	%f235, [_ZZ17my_kernel_kernel0E18PaddedInput_shared+84];
	fma.rn.f32 	%f236, %f235, %f93, %f230;
	ld.shared.f32 	%f237, [_ZZ17my_kernel_kernel0E18PaddedInput_shared+180];
	fma.rn.f32 	%f238, %f93, %f237, %f232;
	ld.shared.f32 	%f239, [_ZZ17my_kernel_kernel0E18PaddedInput_shared+276];
	fma.rn.f32 	%f240, %f239, %f93, %f234;
	ld.shared.f32 	%f241, [_ZZ17my_kernel_kernel0E18PaddedInput_shared+88];
	fma.rn.f32 	%f242, %f241, %f100, %f236;
	ld.shared.f32 	%f243, [_ZZ17my_kernel_kernel0E18PaddedInput_shared+184];
	fma.rn.f32 	%f244, %f100, %f243, %f238;
	ld.shared.f32 	%f245, [_ZZ17my_kernel_kernel0E18PaddedInput_shared+280];
	fma.rn.f32 	%f246, %f245, %f100, %f240;
	ld.shared.f32 	%f247, [_ZZ17my_kernel_kernel0E18PaddedInput_shared+92];
	fma.rn.f32 	%f322, %f247, %f107, %f242;
	ld.shared.f32 	%f248, [_ZZ17my_kernel_kernel0E18PaddedInput_shared+188];
	fma.rn.f32 	%f316, %f107, %f248, %f244;
	ld.shared.f32 	%f249, [_ZZ17my_kernel_kernel0E18PaddedInput_shared+284];
	fma.rn.f32 	%f310, %f249, %f107, %f246;
	fma.rn.f32 	%f250, %f205, %f110, %f321;
	fma.rn.f32 	%f251, %f110, %f207, %f315;
	fma.rn.f32 	%f252, %f209, %f110, %f309;
	fma.rn.f32 	%f253, %f211, %f114, %f250;
	fma.rn.f32 	%f254, %f114, %f213, %f251;
	fma.rn.f32 	%f255, %f215, %f114, %f252;
	fma.rn.f32 	%f256, %f217, %f118, %f253;
	fma.rn.f32 	%f257, %f118, %f219, %f254;
	fma.rn.f32 	%f258, %f221, %f118, %f255;
	fma.rn.f32 	%f259, %f223, %f122, %f256;
	fma.rn.f32 	%f260, %f122, %f225, %f257;
	fma.rn.f32 	%f261, %f227, %f122, %f258;
	fma.rn.f32 	%f262, %f229, %f126, %f259;
	fma.rn.f32 	%f263, %f126, %f231, %f260;
	fma.rn.f32 	%f264, %f233, %f126, %f261;
	fma.rn.f32 	%f265, %f235, %f130, %f262;
	fma.rn.f32 	%f266, %f130, %f237, %f263;
	fma.rn.f32 	%f267, %f239, %f130, %f264;
	fma.rn.f32 	%f268, %f241, %f134, %f265;
	fma.rn.f32 	%f269, %f134, %f243, %f266;
	fma.rn.f32 	%f270, %f245, %f134, %f267;
	fma.rn.f32 	%f321, %f247, %f138, %f268;
	fma.rn.f32 	%f315, %f138, %f248, %f269;
	fma.rn.f32 	%f309, %f249, %f138, %f270;
	add.s32 	%r55, %r55, 1;
	add.s32 	%r54, %r54, 8;
	add.s32 	%r53, %r53, 8;
	add.s64 	%rd32, %rd32, 32;
	add.s64 	%rd31, %rd31, 4096;
	setp.ne.s32 	%p2, %r55, 32;
	@%p2 bra 	$L__BB0_1;
	ld.param.u64 	%rd30, [my_kernel_kernel0_param_3];
	ld.param.u64 	%rd29, [my_kernel_kernel0_param_2];
	mov.u32 	%r45, %ctaid.x;
	shl.b32 	%r46, %r45, 6;
	and.b32  	%r47, %r46, 64;
	shl.b32 	%r49, %r41, 1;
	add.s32 	%r50, %r47, %r49;
	cvta.to.global.u64 	%rd22, %rd30;
	cvta.to.global.u64 	%rd23, %rd29;
	mad.lo.s32 	%r51, %r1, 5760, %r50;
	mad.lo.s32 	%r52, %r2, 384, %r51;
	mul.wide.u32 	%rd24, %r50, 4;
	add.s64 	%rd25, %rd22, %rd24;
	ld.global.nc.f32 	%f271, [%rd25];
	add.f32 	%f272, %f326, %f271;
	max.f32 	%f273, %f272, 0f00000000;
	mul.wide.u32 	%rd26, %r52, 4;
	add.s64 	%rd27, %rd23, %rd26;
	st.global.f32 	[%rd27], %f273;
	add.f32 	%f274, %f320, %f271;
	max.f32 	%f275, %f274, 0f00000000;
	st.global.f32 	[%rd27+7680], %f275;
	add.f32 	%f276, %f314, %f271;
	max.f32 	%f277, %f276, 0f00000000;
	st.global.f32 	[%rd27+15360], %f277;
	ld.global.nc.f32 	%f278, [%rd25+4];
	add.f32 	%f279, %f325, %f278;
	max.f32 	%f280, %f279, 0f00000000;
	st.global.f32 	[%rd27+4], %f280;
	add.f32 	%f281, %f319, %f278;
	max.f32 	%f282, %f281, 0f00000000;
	st.global.f32 	[%rd27+7684], %f282;
	add.f32 	%f283, %f313, %f278;
	max.f32 	%f284, %f283, 0f00000000;
	st.global.f32 	[%rd27+15364], %f284;
	add.f32 	%f285, %f324, %f271;
	max.f32 	%f286, %f285, 0f00000000;
	st.global.f32 	[%rd27+512], %f286;
	add.f32 	%f287, %f318, %f271;
	max.f32 	%f288, %f287, 0f00000000;
	st.global.f32 	[%rd27+8192], %f288;
	add.f32 	%f289, %f312, %f271;
	max.f32 	%f290, %f289, 0f00000000;
	st.global.f32 	[%rd27+15872], %f290;
	add.f32 	%f291, %f323, %f278;
	max.f32 	%f292, %f291, 0f00000000;
	st.global.f32 	[%rd27+516], %f292;
	add.f32 	%f293, %f317, %f278;
	max.f32 	%f294, %f293, 0f00000000;
	st.global.f32 	[%rd27+8196], %f294;
	add.f32 	%f295, %f311, %f278;
	max.f32 	%f296, %f295, 0f00000000;
	st.global.f32 	[%rd27+15876], %f296;
	add.f32 	%f297, %f322, %f271;
	max.f32 	%f298, %f297, 0f00000000;
	st.global.f32 	[%rd27+1024], %f298;
	add.f32 	%f299, %f316, %f271;
	max.f32 	%f300, %f299, 0f00000000;
	st.global.f32 	[%rd27+8704], %f300;
	add.f32 	%f301, %f310, %f271;
	max.f32 	%f302, %f301, 0f00000000;
	st.global.f32 	[%rd27+16384], %f302;
	add.f32 	%f303, %f321, %f278;
	max.f32 	%f304, %f303, 0f00000000;
	st.global.f32 	[%rd27+1028], %f304;
	add.f32 	%f305, %f315, %f278;
	max.f32 	%f306, %f305, 0f00000000;
	st.global.f32 	[%rd27+8708], %f306;
	add.f32 	%f307, %f309, %f278;
	max.f32 	%f308, %f307, 0f00000000;
	st.global.f32 	[%rd27+16388], %f308;
	ret;

}


// ===== COMPILED SASS (sm_100) =====

	.target	sm_100

	.elftype	@"ET_EXEC"


//--------------------- .note.nv.tkinfo           --------------------------
	.section	.note.nv.tkinfo,"",@"SHT_NOTE"
	.sectionflags	@"SHF_NOTE_NV_TKINFO"
	.tkinfo
        /*0018*/ 	.word	0x00000002
        /*0030*/ 	.string	""
        /*0030*/ 	.string	"ptxas"
        /*0030*/ 	.string	"Cuda compilation tools, release 13.0, V13.0.88"
        /*0030*/ 	.string	"Build cuda_13.0.r13.0/compiler.36424714_0"
        /*0030*/ 	.string	"-arch sm_100 -m 64 "



//--------------------- .note.nv.cuinfo           --------------------------
	.section	.note.nv.cuinfo,"",@"SHT_NOTE"
	.sectionflags	@"SHF_NOTE_NV_CUINFO"
        /*0018*/ 	.short	0x0002
        /*001a*/ 	.short	0x0064
        /*001c*/ 	.short	0x0082
	.zero		2


//--------------------- .nv.info                  --------------------------
	.section	.nv.info,"",@"SHT_CUDA_INFO"
	.align	4


	//----- nvinfo : EIATTR_REGCOUNT
	.align		4
        /*0000*/ 	.byte	0x04, 0x2f
        /*0002*/ 	.short	(.L_1 - .L_0)
	.align		4
.L_0:
        /*0004*/ 	.word	index@(my_kernel_kernel0)
        /*0008*/ 	.word	0x00000040


	//----- nvinfo : EIATTR_FRAME_SIZE
	.align		4
.L_1:
        /*000c*/ 	.byte	0x04, 0x11
        /*000e*/ 	.short	(.L_3 - .L_2)
	.align		4
.L_2:
        /*0010*/ 	.word	index@(my_kernel_kernel0)
        /*0014*/ 	.word	0x00000000


	//----- nvinfo : EIATTR_MIN_STACK_SIZE
	.align		4
.L_3:
        /*0018*/ 	.byte	0x04, 0x12
        /*001a*/ 	.short	(.L_5 - .L_4)
	.align		4
.L_4:
        /*001c*/ 	.word	index@(my_kernel_kernel0)
        /*0020*/ 	.word	0x00000000
.L_5:


//--------------------- .nv.compat                --------------------------
	.section	.nv.compat,"",@"SHT_CUDA_COMPAT_INFO"
	.align	4
        /*0000*/ 	.byte	0x02, 0x09, 0x00, 0x00, 0x02, 0x02, 0x01, 0x00, 0x02, 0x05, 0x05, 0x00, 0x03, 0x07, 0x01, 0x01
        /*0010*/ 	.byte	0x02, 0x03, 0x00, 0x00, 0x02, 0x06, 0x01, 0x00, 0x04, 0x0b, 0x08, 0x00, 0x09, 0x00, 0x00, 0x00
        /*0020*/ 	.byte	0x00, 0x00, 0x00, 0x00


//--------------------- .nv.info.my_kernel_kernel0 --------------------------
	.section	.nv.info.my_kernel_kernel0,"",@"SHT_CUDA_INFO"
	.sectionflags	@""
	.align	4


	//----- nvinfo : EIATTR_CUDA_API_VERSION
	.align		4
        /*0000*/ 	.byte	0x04, 0x37
        /*0002*/ 	.short	(.L_7 - .L_6)
.L_6:
        /*0004*/ 	.word	0x00000082


	//----- nvinfo : EIATTR_KPARAM_INFO
	.align		4
.L_7:
        /*0008*/ 	.byte	0x04, 0x17
        /*000a*/ 	.short	(.L_9 - .L_8)
.L_8:
        /*000c*/ 	.word	0x00000000
        /*0010*/ 	.short	0x0003
        /*0012*/ 	.short	0x0018
        /*0014*/ 	.byte	0x00, 0xf5, 0x21, 0x00


	//----- nvinfo : EIATTR_KPARAM_INFO
	.align		4
.L_9:
        /*0018*/ 	.byte	0x04, 0x17
        /*001a*/ 	.short	(.L_11 - .L_10)
.L_10:
        /*001c*/ 	.word	0x00000000
        /*0020*/ 	.short	0x0002
        /*0022*/ 	.short	0x0010
        /*0024*/ 	.byte	0x00, 0xf5, 0x21, 0x00


	//----- nvinfo : EIATTR_KPARAM_INFO
	.align		4
.L_11:
        /*0028*/ 	.byte	0x04, 0x17
        /*002a*/ 	.short	(.L_13 - .L_12)
.L_12:
        /*002c*/ 	.word	0x00000000
        /*0030*/ 	.short	0x0001
        /*0032*/ 	.short	0x0008
        /*0034*/ 	.byte	0x00, 0xf5, 0x21, 0x00


	//----- nvinfo : EIATTR_KPARAM_INFO
	.align		4
.L_13:
        /*0038*/ 	.byte	0x04, 0x17
        /*003a*/ 	.short	(.L_15 - .L_14)
.L_14:
        /*003c*/ 	.word	0x00000000
        /*0040*/ 	.short	0x0000
        /*0042*/ 	.short	0x0000
        /*0044*/ 	.byte	0x00, 0xf5, 0x21, 0x00


	//----- nvinfo : EIATTR_SPARSE_MMA_MASK
	.align		4
.L_15:
        /*0048*/ 	.byte	0x03, 0x50
        /*004a*/ 	.short	0x0000


	//----- nvinfo : EIATTR_MAXREG_COUNT
	.align		4
        /*004c*/ 	.byte	0x03, 0x1b
        /*004e*/ 	.short	0x00ff


	//----- nvinfo : EIATTR_NUM_BARRIERS
	.align		4
        /*0050*/ 	.byte	0x02, 0x4c
        /*0052*/ 	.byte	0x01
	.zero		1


	//----- nvinfo : EIATTR_MERCURY_ISA_VERSION
	.align		4
        /*0054*/ 	.byte	0x03, 0x5f
        /*0056*/ 	.short	0x0101


	//----- nvinfo : EIATTR_VRC_CTA_INIT_COUNT
	.align		4
        /*0058*/ 	.byte	0x02, 0x4a
	.zero		1
	.zero		1


	//----- nvinfo : EIATTR_EXIT_INSTR_OFFSETS
	.align		4
        /*005c*/ 	.byte	0x04, 0x1c
        /*005e*/ 	.short	(.L_17 - .L_16)


	//   ....[0]....
.L_16:
        /*0060*/ 	.word	0x000015c0


	//----- nvinfo : EIATTR_CBANK_PARAM_SIZE
	.align		4
.L_17:
        /*0064*/ 	.byte	0x03, 0x19
        /*0066*/ 	.short	0x0020


	//----- nvinfo : EIATTR_PARAM_CBANK
	.align		4
        /*0068*/ 	.byte	0x04, 0x0a
        /*006a*/ 	.short	(.L_19 - .L_18)
	.align		4
.L_18:
        /*006c*/ 	.word	index@(.nv.constant0.my_kernel_kernel0)
        /*0070*/ 	.short	0x0380
        /*0072*/ 	.short	0x0020


	//----- nvinfo : EIATTR_SW_WAR
	.align		4
.L_19:
        /*0074*/ 	.byte	0x04, 0x36
        /*0076*/ 	.short	(.L_21 - .L_20)
.L_20:
        /*0078*/ 	.word	0x00000008
.L_21:


//--------------------- .nv.callgraph             --------------------------
	.section	.nv.callgraph,"",@"SHT_CUDA_CALLGRAPH"
	.align	4
	.sectionentsize	8
	.align		4
        /*0000*/ 	.word	0x00000000
	.align		4
        /*0004*/ 	.word	0xffffffff
	.align		4
        /*0008*/ 	.word	0x00000000
	.align		4
        /*000c*/ 	.word	0xfffffffe
	.align		4
        /*0010*/ 	.word	0x00000000
	.align		4
        /*0014*/ 	.word	0xfffffffd
	.align		4
        /*0018*/ 	.word	0x00000000
	.align		4
        /*001c*/ 	.word	0xfffffffc


//--------------------- .text.my_kernel_kernel0   --------------------------
	.section	.text.my_kernel_kernel0,"ax",@progbits
	.align	128
        .global         my_kernel_kernel0
        .type           my_kernel_kernel0,@function
        .size           my_kernel_kernel0,(.L_x_2 - my_kernel_kernel0)
        .other          my_kernel_kernel0,@"STO_CUDA_ENTRY STV_DEFAULT"
my_kernel_kernel0:
.text.my_kernel_kernel0:
[----:B------:R-:W-:Y:S01]  /*0000*/  LDC R1, c[0x0][0x37c] ;  /* 0x0000df00ff017b82 */ /* 0x000fe20000000800 */
[----:B------:R-:W0:Y:S01]  /*0010*/  S2R R0, SR_TID.X ;  /* 0x0000000000007919 */ /* 0x000e220000002100 */
[----:B------:R-:W-:-:S06]  /*0020*/  HFMA2 R3, -RZ, RZ, 0, 1.0192394256591796875e-05 ;  /* 0x000000abff037431 */ /* 0x000fcc00000001ff */
[----:B------:R-:W1:Y:S01]  /*0030*/  LDC.64 R4, c[0x0][0x380] ;  /* 0x0000e000ff047b82 */ /* 0x000e620000000a00 */
[----:B------:R-:W-:Y:S01]  /*0040*/  UMOV UR4, 0x400 ;  /* 0x0000040000047882 */ /* 0x000fe20000000000 */
[----:B------:R-:W2:Y:S01]  /*0050*/  S2R R46, SR_CTAID.X ;  /* 0x00000000002e7919 */ /* 0x000ea20000002500 */
[----:B------:R-:W-:Y:S01]  /*0060*/  HFMA2 R49, -RZ, RZ, 0, 0 ;  /* 0x00000000ff317431 */ /* 0x000fe200000001ff */
[----:B------:R-:W-:Y:S02]  /*0070*/  MOV R54, RZ ;  /* 0x000000ff00367202 */ /* 0x000fe40000000f00 */
[----:B------:R-:W-:Y:S02]  /*0080*/  CS2R R52, SRZ ;  /* 0x0000000000347805 */ /* 0x000fe4000001ff00 */
[----:B------:R-:W-:Y:S02]  /*0090*/  CS2R R30, SRZ ;  /* 0x00000000001e7805 */ /* 0x000fe4000001ff00 */
[----:B------:R-:W-:Y:S01]  /*00a0*/  CS2R R28, SRZ ;  /* 0x00000000001c7805 */ /* 0x000fe2000001ff00 */
[----:B------:R-:W3:Y:S01]  /*00b0*/  S2UR UR5, SR_CgaCtaId ;  /* 0x00000000000579c3 */ /* 0x000ee20000008800 */
[----:B------:R-:W-:-:S02]  /*00c0*/  CS2R R50, SRZ ;  /* 0x0000000000327805 */ /* 0x000fc4000001ff00 */
[----:B------:R-:W-:Y:S02]  /*00d0*/  CS2R R18, SRZ ;  /* 0x0000000000127805 */ /* 0x000fe4000001ff00 */
[----:B------:R-:W-:Y:S02]  /*00e0*/  CS2R R34, SRZ ;  /* 0x0000000000227805 */ /* 0x000fe4000001ff00 */
[----:B------:R-:W-:Y:S01]  /*00f0*/  CS2R R32, SRZ ;  /* 0x0000000000207805 */ /* 0x000fe2000001ff00 */
[----:B------:R-:W4:Y:S01]  /*0100*/  LDCU.64 UR8, c[0x0][0x358] ;  /* 0x00006b00ff0877ac */ /* 0x000f220008000a00 */
[----:B0-----:R-:W-:Y:S02]  /*0110*/  SHF.R.U32.HI R9, RZ, 0x3, R0 ;  /* 0x00000003ff097819 */ /* 0x001fe40000011600 */
[----:B------:R-:W-:Y:S01]  /*0120*/  IADD3 R6, PT, PT, R0, 0x20, RZ ;  /* 0x0000002000067810 */ /* 0x000fe20007ffe0ff */
[----:B---3--:R-:W-:Y:S01]  /*0130*/  ULEA UR4, UR5, UR4, 0x18 ;  /* 0x0000000405047291 */ /* 0x008fe2000f8ec0ff */
[----:B------:R-:W-:Y:S01]  /*0140*/  PRMT R2, R9, 0x9910, RZ ;  /* 0x0000991009027816 */ /* 0x000fe200000000ff */
[----:B--2---:R-:W-:Y:S01]  /*0150*/  IMAD.HI.U32 R47, R46, 0x66666667, RZ ;  /* 0x666666672e2f7827 */ /* 0x004fe200078e00ff */
[----:B------:R-:W-:-:S02]  /*0160*/  LOP3.LUT R6, R6, 0xffff, RZ, 0xc0, !PT ;  /* 0x0000ffff06067812 */ /* 0x000fc400078ec0ff */
[----:B------:R-:W-:Y:S01]  /*0170*/  SHF.L.U32 R7, R46, 0x6, RZ ;  /* 0x000000062e077819 */ /* 0x000fe200000006ff */
[----:B------:R-:W-:Y:S01]  /*0180*/  IMAD R2, R2, R3, 0xab ;  /* 0x000000ab02027424 */ /* 0x000fe200078e0203 */
[----:B------:R-:W-:Y:S02]  /*0190*/  SHF.R.U32.HI R47, RZ, 0x2, R47 ;  /* 0x00000002ff2f7819 */ /* 0x000fe4000001162f */
[----:B------:R-:W-:Y:S02]  /*01a0*/  LOP3.LUT R10, R0, 0xffff, RZ, 0xc0, !PT ;  /* 0x0000ffff000a7812 */ /* 0x000fe400078ec0ff */
[----:B------:R-:W-:Y:S01]  /*01b0*/  LOP3.LUT R2, R2, 0xffff, RZ, 0xc0, !PT ;  /* 0x0000ffff02027812 */ /* 0x000fe200078ec0ff */
[----:B------:R-:W-:Y:S01]  /*01c0*/  IMAD R46, R47, -0xa, R46 ;  /* 0xfffffff62f2e7824 */ /* 0x000fe200078e022e */
[----:B------:R-:W-:Y:S01]  /*01d0*/  LOP3.LUT R11, R7, 0x40, RZ, 0xc0, !PT ;  /* 0x00000040070b7812 */ /* 0x000fe200078ec0ff */
[----:B------:R-:W-:Y:S01]  /*01e0*/  IMAD R7, R47, 0x2d00, RZ ;  /* 0x00002d002f077824 */ /* 0x000fe200078e02ff */
[----:B------:R-:W-:-:S02]  /*01f0*/  SHF.R.U32.HI R2, RZ, 0x9, R2 ;  /* 0x00000009ff027819 */ /* 0x000fc40000011602 */
[----:B------:R-:W-:Y:S02]  /*0200*/  SHF.R.U32.HI R46, RZ, 0x1, R46 ;  /* 0x00000001ff2e7819 */ /* 0x000fe4000001162e */
[----:B------:R-:W-:Y:S02]  /*0210*/  PRMT R8, R2, 0x9910, RZ ;  /* 0x0000991002087816 */ /* 0x000fe400000000ff */
[----:B------:R-:W0:Y:S01]  /*0220*/  LDC.64 R2, c[0x0][0x388] ;  /* 0x0000e200ff027b82 */ /* 0x000e220000000a00 */
[----:B------:R-:W-:Y:S02]  /*0230*/  IADD3 R13, PT, PT, R7, R0, RZ ;  /* 0x00000000070d7210 */ /* 0x000fe40007ffe0ff */
[----:B------:R-:W-:Y:S02]  /*0240*/  LEA R8, R8, R8, 0x1 ;  /* 0x0000000808087211 */ /* 0x000fe400078e08ff */
[----:B------:R-:W-:Y:S01]  /*0250*/  LEA R11, R0, R11, 0x1 ;  /* 0x0000000b000b7211 */ /* 0x000fe200078e08ff */
[----:B------:R-:W-:Y:S01]  /*0260*/  IMAD R17, R46, 0x300, R13 ;  /* 0x000003002e117824 */ /* 0x000fe200078e020d */
[----:B------:R-:W-:Y:S01]  /*0270*/  IADD3 R12, PT, PT, RZ, -R8, RZ ;  /* 0x80000008ff0c7210 */ /* 0x000fe20007ffe0ff */
[----:B------:R-:W-:-:S02]  /*0280*/  IMAD R8, R6, 0xaab, RZ ;  /* 0x00000aab06087824 */ /* 0x000fc400078e02ff */
[----:B------:R-:W-:Y:S01]  /*0290*/  IMAD R6, R10, 0xaab, RZ ;  /* 0x00000aab0a067824 */ /* 0x000fe200078e02ff */
[----:B------:R-:W-:Y:S01]  /*02a0*/  PRMT R10, R12, 0x7710, RZ ;  /* 0x000077100c0a7816 */ /* 0x000fe200000000ff */
[----:B-1----:R-:W-:Y:S01]  /*02b0*/  IMAD.WIDE.U32 R4, R17, 0x4, R4 ;  /* 0x0000000411047825 */ /* 0x002fe200078e0004 */
[----:B------:R-:W-:Y:S02]  /*02c0*/  SHF.R.U32.HI R8, RZ, 0x10, R8 ;  /* 0x00000010ff087819 */ /* 0x000fe40000011608 */
[----:B------:R-:W-:Y:S02]  /*02d0*/  SHF.R.U32.HI R6, RZ, 0x10, R6 ;  /* 0x00000010ff067819 */ /* 0x000fe40000011606 */
[----:B------:R-:W-:Y:S01]  /*02e0*/  IADD3 R9, PT, PT, R9, 0x1, R10 ;  /* 0x0000000109097810 */ /* 0x000fe20007ffe00a */
[--C-:B------:R-:W-:Y:S01]  /*02f0*/  IMAD R15, R8, 0xf00, R7.reuse ;  /* 0x00000f00080f7824 */ /* 0x100fe200078e0207 */
[C---:B------:R-:W-:Y:S01]  /*0300*/  LEA R8, R6.reuse, R0, 0x3 ;  /* 0x0000000006087211 */ /* 0x040fe200078e18ff */
[----:B------:R-:W-:Y:S01]  /*0310*/  IMAD R13, R6, 0xf00, R7 ;  /* 0x00000f00060d7824 */ /* 0x000fe200078e0207 */
[----:B------:R-:W-:-:S02]  /*0320*/  LOP3.LUT R9, R9, 0xff, RZ, 0xc0, !PT ;  /* 0x000000ff09097812 */ /* 0x000fc400078ec0ff */
[----:B------:R-:W-:Y:S01]  /*0330*/  SHF.L.U32 R8, R8, 0x5, RZ ;  /* 0x0000000508087819 */ /* 0x000fe200000006ff */
[----:B0-----:R-:W-:Y:S01]  /*0340*/  IMAD.WIDE.U32 R6, R11, 0x4, R2 ;  /* 0x000000040b067825 */ /* 0x001fe200078e0002 */
[----:B------:R-:W-:Y:S02]  /*0350*/  LOP3.LUT R3, R0, 0x7, RZ, 0xc0, !PT ;  /* 0x0000000700037812 */ /* 0x000fe400078ec0ff */
[----:B------:R-:W-:Y:S01]  /*0360*/  LOP3.LUT R8, R8, 0x300, RZ, 0xc0, !PT ;  /* 0x0000030008087812 */ /* 0x000fe200078ec0ff */
[----:B------:R-:W-:Y:S01]  /*0370*/  IMAD R2, R46, 0x300, R15 ;  /* 0x000003002e027824 */ /* 0x000fe200078e020f */
[----:B------:R-:W-:Y:S01]  /*0380*/  IADD3 R56, P1, PT, R6, 0x800, RZ ;  /* 0x0000080006387810 */ /* 0x000fe20007f3e0ff */
[----:B------:R-:W-:Y:S01]  /*0390*/  IMAD R13, R46, 0x300, R13 ;  /* 0x000003002e0d7824 */ /* 0x000fe200078e020d */
[----:B------:R-:W-:Y:S02]  /*03a0*/  CS2R R14, SRZ ;  /* 0x00000000000e7805 */ /* 0x000fe4000001ff00 */
[----:B------:R-:W-:-:S02]  /*03b0*/  LEA R42, R9, R2, 0x8 ;  /* 0x00000002092a7211 */ /* 0x000fc400078e40ff */
[----:B------:R-:W-:Y:S02]  /*03c0*/  IADD3 R2, P0, PT, R4, 0x8000, RZ ;  /* 0x0000800004027810 */ /* 0x000fe40007f1e0ff */
[C---:B------:R-:W-:Y:S02]  /*03d0*/  IADD3 R43, PT, PT, R3.reuse, R13, R8 ;  /* 0x0000000d032b7210 */ /* 0x040fe40007ffe008 */
[----:B------:R-:W-:Y:S02]  /*03e0*/  IADD3 R42, PT, PT, R3, R42, RZ ;  /* 0x0000002a032a7210 */ /* 0x000fe40007ffe0ff */
[----:B------:R-:W-:Y:S02]  /*03f0*/  IADD3.X R3, PT, PT, RZ, R5, RZ, P0, !PT ;  /* 0x00000005ff037210 */ /* 0x000fe400007fe4ff */
[----:B------:R-:W-:Y:S02]  /*0400*/  IADD3.X R57, PT, PT, RZ, R7, RZ, P1, !PT ;  /* 0x00000007ff397210 */ /* 0x000fe40000ffe4ff */
[----:B------:R-:W-:-:S02]  /*0410*/  ISETP.GT.U32.AND P0, PT, R0, 0x7, PT ;  /* 0x000000070000780c */ /* 0x000fc40003f04070 */
[----:B------:R-:W-:Y:S01]  /*0420*/  LEA R0, R0, UR4, 0x2 ;  /* 0x0000000400007c11 */ /* 0x000fe2000f8e10ff */
[----:B----4-:R-:W-:-:S10]  /*0430*/  UMOV UR4, URZ ;  /* 0x000000ff00047c82 */ /* 0x010fd40008000000 */
.L_x_0:
[----:B------:R-:W0:Y:S01]  /*0440*/  LDC.64 R20, c[0x0][0x380] ;  /* 0x0000e000ff147b82 */ /* 0x000e220000000a00 */
[----:B------:R-:W2:Y:S04]  /*0450*/  @!P0 LDG.E.CONSTANT R37, desc[UR8][R2.64] ;  /* 0x0000000802258981 */ /* 0x000ea8000c1e9900 */
[----:B------:R-:W3:Y:S04]  /*0460*/  LDG.E.64.CONSTANT R4, desc[UR8][R56.64+-0x800] ;  /* 0xfff8000838047981 */ /* 0x000ee8000c1e9b00 */
[----:B------:R-:W4:Y:S04]  /*0470*/  LDG.E.64.CONSTANT R6, desc[UR8][R56.64+-0x600] ;  /* 0xfffa000838067981 */ /* 0x000f28000c1e9b00 */
[----:B------:R-:W5:Y:S04]  /*0480*/  LDG.E.64.CONSTANT R12, desc[UR8][R56.64+-0x400] ;  /* 0xfffc0008380c7981 */ /* 0x000f68000c1e9b00 */
[----:B------:R-:W5:Y:S04]  /*0490*/  LDG.E.64.CONSTANT R16, desc[UR8][R56.64+-0x200] ;  /* 0xfffe000838107981 */ /* 0x000f68000c1e9b00 */
[----:B------:R-:W5:Y:S01]  /*04a0*/  LDG.E.64.CONSTANT R24, desc[UR8][R56.64] ;  /* 0x0000000838187981 */ /* 0x000f62000c1e9b00 */
[----:B0-----:R-:W-:-:S03]  /*04b0*/  IMAD.WIDE.U32 R22, R43, 0x4, R20 ;  /* 0x000000042b167825 */ /* 0x001fc600078e0014 */
[----:B------:R-:W5:Y:S01]  /*04c0*/  LDG.E.64.CONSTANT R26, desc[UR8][R56.64+0x200] ;  /* 0x00020008381a7981 */ /* 0x000f62000c1e9b00 */
[----:B------:R-:W-:-:S03]  /*04d0*/  IMAD.WIDE.U32 R20, R42, 0x4, R20 ;  /* 0x000000042a147825 */ /* 0x000fc600078e0014 */
[----:B------:R-:W5:Y:S04]  /*04e0*/  LDG.E.64.CONSTANT R8, desc[UR8][R56.64+0x400] ;  /* 0x0004000838087981 */ /* 0x000f68000c1e9b00 */
[----:B------:R-:W3:Y:S04]  /*04f0*/  LDG.E.CONSTANT R23, desc[UR8][R22.64] ;  /* 0x0000000816177981 */ /* 0x000ee8000c1e9900 */
[----:B------:R-:W4:Y:S04]  /*0500*/  LDG.E.CONSTANT R21, desc[UR8][R20.64] ;  /* 0x0000000814157981 */ /* 0x000f28000c1e9900 */
[----:B------:R-:W5:Y:S01]  /*0510*/  LDG.E.64.CONSTANT R10, desc[UR8][R56.64+0x600] ;  /* 0x00060008380a7981 */ /* 0x000f62000c1e9b00 */
[----:B------:R-:W0:Y:S01]  /*0520*/  S2UR UR7, SR_CgaCtaId ;  /* 0x00000000000779c3 */ /* 0x000e220000008800 */
[----:B------:R-:W1:Y:S07]  /*0530*/  S2R R48, SR_TID.X ;  /* 0x0000000000307919 */ /* 0x000e6e0000002100 */
[----:B------:R-:W-:Y:S06]  /*0540*/  BAR.SYNC.DEFER_BLOCKING 0x0 ;  /* 0x0000000000007b1d */ /* 0x000fec0000010000 */
[----:B------:R-:W-:-:S02]  /*0550*/  UMOV UR6, 0x400 ;  /* 0x0000040000067882 */ /* 0x000fc40000000000 */
[----:B------:R-:W-:-:S04]  /*0560*/  UIADD3 UR5, UPT, UPT, UR6, 0x120, URZ ;  /* 0x0000012006057890 */ /* 0x000fc8000fffe0ff */
[----:B0-----:R-:W-:-:S06]  /*0570*/  ULEA UR5, UR7, UR5, 0x18 ;  /* 0x0000000507057291 */ /* 0x001fcc000f8ec0ff */
[----:B-1----:R-:W-:Y:S01]  /*0580*/  LEA R48, R48, UR5, 0x3 ;  /* 0x0000000530307c11 */ /* 0x002fe2000f8e18ff */
[----:B------:R-:W-:Y:S01]  /*0590*/  ULEA UR6, UR7, UR6, 0x18 ;  /* 0x0000000607067291 */ /* 0x000fe2000f8ec0ff */
[----:B--2---:R-:W-:Y:S04]  /*05a0*/  @!P0 STS [R0+0x100], R37 ;  /* 0x0001002500008388 */ /* 0x004fe80000000800 */
[----:B---3--:R-:W-:Y:S04]  /*05b0*/  STS [R0], R23 ;  /* 0x0000001700007388 */ /* 0x008fe80000000800 */
[----:B----4-:R-:W-:Y:S04]  /*05c0*/  STS [R0+0x80], R21 ;  /* 0x0000801500007388 */ /* 0x010fe80000000800 */
[----:B------:R-:W-:Y:S04]  /*05d0*/  STS.64 [R48], R4 ;  /* 0x0000000430007388 */ /* 0x000fe80000000a00 */
[----:B------:R-:W-:Y:S04]  /*05e0*/  STS.64 [R48+0x100], R6 ;  /* 0x0001000630007388 */ /* 0x000fe80000000a00 */
[----:B-----5:R-:W-:Y:S04]  /*05f0*/  STS.64 [R48+0x200], R12 ;  /* 0x0002000c30007388 */ /* 0x020fe80000000a00 */
[----:B------:R-:W-:Y:S04]  /*0600*/  STS.64 [R48+0x300], R16 ;  /* 0x0003001030007388 */ /* 0x000fe80000000a00 */
[----:B------:R-:W-:Y:S04]  /*0610*/  STS.64 [R48+0x400], R24 ;  /* 0x0004001830007388 */ /* 0x000fe80000000a00 */
[----:B------:R-:W-:Y:S04]  /*0620*/  STS.64 [R48+0x500], R26 ;  /* 0x0005001a30007388 */ /* 0x000fe80000000a00 */
[----:B------:R-:W-:Y:S04]  /*0630*/  STS.64 [R48+0x600], R8 ;  /* 0x0006000830007388 */ /* 0x000fe80000000a00 */
[----:B------:R-:W-:Y:S01]  /*0640*/  STS.64 [R48+0x700], R10 ;  /* 0x0007000a30007388 */ /* 0x000fe20000000a00 */
[----:B------:R-:W-:Y:S06]  /*0650*/  BAR.SYNC.DEFER_BLOCKING 0x0 ;  /* 0x0000000000007b1d */ /* 0x000fec0000010000 */
[----:B------:R-:W-:Y:S04]  /*0660*/  LDS.64 R36, [R48] ;  /* 0x0000000030247984 */ /* 0x000fe80000000a00 */
[----:B------:R-:W0:Y:S04]  /*0670*/  LDS.128 R20, [UR6] ;  /* 0x00000006ff147984 */ /* 0x000e280008000c00 */
[----:B------:R-:W1:Y:S04]  /*0680*/  LDS.128 R8, [UR6+0x60] ;  /* 0x00006006ff087984 */ /* 0x000e680008000c00 */
[----:B------:R-:W2:Y:S04]  /*0690*/  LDS.64 R38, [R48+0x100] ;  /* 0x0001000030267984 */ /* 0x000ea80000000a00 */
[----:B------:R-:W3:Y:S04]  /*06a0*/  LDS.128 R4, [UR6+0xc0] ;  /* 0x0000c006ff047984 */ /* 0x000ee80008000c00 */
[----:B------:R-:W4:Y:S04]  /*06b0*/  LDS.64 R44, [R48+0x200] ;  /* 0x00020000302c7984 */ /* 0x000f280000000a00 */
[----:B------:R-:W5:Y:S04]  /*06c0*/  LDS.64 R40, [R48+0x300] ;  /* 0x0003000030287984 */ /* 0x000f680000000a00 */
[----:B------:R-:W-:Y:S01]  /*06d0*/  LDS.128 R24, [UR6+0x40] ;  /* 0x00004006ff187984 */ /* 0x000fe20008000c00 */
[C---:B0-----:R-:W-:Y:S01]  /*06e0*/  FFMA R15, R20.reuse, R36, R15 ;  /* 0x00000024140f7223 */ /* 0x041fe2000000000f */
[-C--:B------:R-:W-:Y:S01]  /*06f0*/  FFMA R14, R20, R37.reuse, R14 ;  /* 0x00000025140e7223 */ /* 0x080fe2000000000e */
[----:B-1----:R-:W-:Y:S01]  /*0700*/  FFMA R12, R36, R8, R19 ;  /* 0x00000008240c7223 */ /* 0x002fe20000000013 */
[----:B------:R-:W-:Y:S01]  /*0710*/  FFMA R8, R8, R37, R53 ;  /* 0x0000002508087223 */ /* 0x000fe20000000035 */
[----:B--2---:R-:W-:-:S02]  /*0720*/  FFMA R15, R38, R21, R15 ;  /* 0x00000015260f7223 */ /* 0x004fc4000000000f */
[----:B------:R-:W-:Y:S01]  /*0730*/  FFMA R13, R38, R9, R12 ;  /* 0x00000009260d7223 */ /* 0x000fe2000000000c */
[-C--:B------:R-:W-:Y:S01]  /*0740*/  FFMA R21, R21, R39.reuse, R14 ;  /* 0x0000002715157223 */ /* 0x080fe2000000000e */
[----:B------:R-:W-:Y:S01]  /*0750*/  FFMA R19, R9, R39, R8 ;  /* 0x0000002709137223 */ /* 0x000fe20000000008 */
[----:B---3--:R-:W-:Y:S01]  /*0760*/  FFMA R17, R36, R4, R18 ;  /* 0x0000000424117223 */ /* 0x008fe20000000012 */
[C---:B----4-:R-:W-:Y:S01]  /*0770*/  FFMA R53, R44.reuse, R22, R15 ;  /* 0x000000162c357223 */ /* 0x050fe2000000000f */
[----:B------:R-:W-:Y:S01]  /*0780*/  FFMA R9, R44, R10, R13 ;  /* 0x0000000a2c097223 */ /* 0x000fe2000000000d */
[-C--:B------:R-:W-:Y:S01]  /*0790*/  FFMA R22, R22, R45.reuse, R21 ;  /* 0x0000002d16167223 */ /* 0x080fe20000000015 */
[----:B------:R-:W0:Y:S01]  /*07a0*/  LDS.128 R12, [UR6+0x20] ;  /* 0x00002006ff0c7984 */ /* 0x000e220008000c00 */
[----:B------:R-:W-:Y:S01]  /*07b0*/  FFMA R10, R10, R45, R19 ;  /* 0x0000002d0a0a7223 */ /* 0x000fe20000000013 */
[----:B------:R-:W-:Y:S02]  /*07c0*/  FFMA R21, R38, R5, R17 ;  /* 0x0000000526157223 */ /* 0x000fe40000000011 */
[----:B------:R-:W1:Y:S01]  /*07d0*/  LDS.128 R16, [UR6+0x80] ;  /* 0x00008006ff107984 */ /* 0x000e620008000c00 */
[----:B------:R-:W-:Y:S01]  /*07e0*/  FFMA R4, R4, R37, R50 ;  /* 0x0000002504047223 */ /* 0x000fe20000000032 */
[----:B-----5:R-:W-:Y:S01]  /*07f0*/  FFMA R53, R40, R23, R53 ;  /* 0x0000001728357223 */ /* 0x020fe20000000035 */
[----:B------:R-:W-:Y:S01]  /*0800*/  FFMA R50, R23, R41, R22 ;  /* 0x0000002917327223 */ /* 0x000fe20000000016 */
[----:B------:R-:W-:-:S02]  /*0810*/  FFMA R8, R44, R6, R21 ;  /* 0x000000062c087223 */ /* 0x000fc40000000015 */
[----:B------:R-:W2:Y:S01]  /*0820*/  LDS.128 R20, [UR6+0xe0] ;  /* 0x0000e006ff147984 */ /* 0x000ea20008000c00 */
[----:B------:R-:W-:-:S04]  /*0830*/  FFMA R5, R5, R39, R4 ;  /* 0x0000002705057223 */ /* 0x000fc80000000004 */
[----:B------:R-:W-:Y:S01]  /*0840*/  FFMA R6, R6, R45, R5 ;  /* 0x0000002d06067223 */ /* 0x000fe20000000005 */
[----:B0-----:R-:W-:Y:S01]  /*0850*/  FFMA R29, R36, R12, R29 ;  /* 0x0000000c241d7223 */ /* 0x001fe2000000001d */
[----:B------:R-:W-:Y:S01]  /*0860*/  FFMA R12, R12, R37, R49 ;  /* 0x000000250c0c7223 */ /* 0x000fe20000000031 */
[----:B-1----:R-:W-:Y:S02]  /*0870*/  FFMA R4, R36, R16, R51 ;  /* 0x0000001024047223 */ /* 0x002fe40000000033 */
[CC--:B------:R-:W-:Y:S01]  /*0880*/  FFMA R29, R38.reuse, R13.reuse, R29 ;  /* 0x0000000d261d7223 */ /* 0x0c0fe2000000001d */
[----:B------:R-:W-:Y:S01]  /*0890*/  FFMA R12, R39, R13, R12 ;  /* 0x0000000d270c7223 */ /* 0x000fe2000000000c */
[----:B------:R-:W-:Y:S02]  /*08a0*/  FFMA R5, R38, R17, R4 ;  /* 0x0000001126057223 */ /* 0x000fe40000000004 */
[CC--:B------:R-:W-:Y:S01]  /*08b0*/  FFMA R58, R44.reuse, R14.reuse, R29 ;  /* 0x0000000e2c3a7223 */ /* 0x0c0fe2000000001d */
[----:B------:R-:W-:Y:S01]  /*08c0*/  FFMA R60, R45, R14, R12 ;  /* 0x0000000e2d3c7223 */ /* 0x000fe2000000000c */
[----:B------:R-:W-:Y:S01]  /*08d0*/  FFMA R14, R44, R18, R5 ;  /* 0x000000122c0e7223 */ /* 0x000fe20000000005 */
[----:B--2---:R-:W-:Y:S01]  /*08e0*/  FFMA R5, R36, R20, R28 ;  /* 0x0000001424057223 */ /* 0x004fe2000000001c */
[-C--:B------:R-:W-:Y:S01]  /*08f0*/  FFMA R16, R16, R37.reuse, R31 ;  /* 0x0000002510107223 */ /* 0x080fe2000000001f */
[----:B------:R-:W-:Y:S01]  /*0900*/  FFMA R20, R20, R37, R30 ;  /* 0x0000002514147223 */ /* 0x000fe2000000001e */
[----:B------:R-:W-:Y:S01]  /*0910*/  FFMA R33, R36, R24, R33 ;  /* 0x0000001824217223 */ /* 0x000fe20000000021 */
[----:B------:R-:W0:Y:S01]  /*0920*/  LDS.128 R28, [UR6+0xa0] ;  /* 0x0000a006ff1c7984 */ /* 0x000e220008000c00 */
[-C--:B------:R-:W-:Y:S01]  /*0930*/  FFMA R5, R38, R21.reuse, R5 ;  /* 0x0000001526057223 */ /* 0x080fe20000000005 */
[----:B------:R-:W-:Y:S01]  /*0940*/  FFMA R4, R39, R21, R20 ;  /* 0x0000001527047223 */ /* 0x000fe20000000014 */
[----:B------:R-:W-:Y:S01]  /*0950*/  FFMA R24, R24, R37, R35 ;  /* 0x0000002518187223 */ /* 0x000fe20000000023 */
[----:B------:R-:W-:Y:S01]  /*0960*/  LDS.64 R12, [R48+0x400] ;  /* 0x00040000300c7984 */ /* 0x000fe20000000a00 */
[----:B------:R-:W-:Y:S01]  /*0970*/  FFMA R20, R44, R22, R5 ;  /* 0x000000162c147223 */ /* 0x000fe20000000005 */
[----:B------:R-:W-:Y:S01]  /*0980*/  FFMA R5, R38, R25, R33 ;  /* 0x0000001926057223 */ /* 0x000fe20000000021 */
[----:B0-----:R-:W-:Y:S01]  /*0990*/  FFMA R61, R36, R28, R32 ;  /* 0x0000001c243d7223 */ /* 0x001fe20000000020 */
[----:B------:R-:W-:-:S02]  /*09a0*/  FFMA R28, R28, R37, R34 ;  /* 0x000000251c1c7223 */ /* 0x000fc40000000022 */
[----:B------:R-:W0:Y:S01]  /*09b0*/  LDS.128 R32, [UR6+0x100] ;  /* 0x00010006ff207984 */ /* 0x000e220008000c00 */
[----:B------:R-:W-:Y:S01]  /*09c0*/  FFMA R22, R45, R22, R4 ;  /* 0x000000162d167223 */ /* 0x000fe20000000004 */
[C---:B------:R-:W-:Y:S01]  /*09d0*/  FFMA R4, R39.reuse, R25, R24 ;  /* 0x0000001927047223 */ /* 0x040fe20000000018 */
[----:B------:R-:W-:Y:S01]  /*09e0*/  FFMA R61, R38, R29, R61 ;  /* 0x0000001d263d7223 */ /* 0x000fe2000000003d */
[C---:B------:R-:W-:Y:S01]  /*09f0*/  FFMA R16, R39.reuse, R17, R16 ;  /* 0x0000001127107223 */ /* 0x040fe20000000010 */
[----:B------:R-:W-:Y:S01]  /*0a00*/  FFMA R29, R39, R29, R28 ;  /* 0x0000001d271d7223 */ /* 0x000fe2000000001c */
[CC--:B------:R-:W-:Y:S01]  /*0a10*/  FFMA R24, R44.reuse, R26.reuse, R5 ;  /* 0x0000001a2c187223 */ /* 0x0c0fe20000000005 */
[C---:B------:R-:W-:Y:S01]  /*0a20*/  FFMA R26, R45.reuse, R26, R4 ;  /* 0x0000001a2d1a7223 */ /* 0x040fe20000000004 */
[-C--:B------:R-:W-:Y:S01]  /*0a30*/  FFMA R61, R44, R30.reuse, R61 ;  /* 0x0000001e2c3d7223 */ /* 0x080fe2000000003d */
[----:B------:R-:W-:Y:S01]  /*0a40*/  LDS.64 R4, [R48+0x500] ;  /* 0x0005000030047984 */ /* 0x000fe20000000a00 */
[----:B------:R-:W-:Y:S01]  /*0a50*/  FFMA R30, R45, R30, R29 ;  /* 0x0000001e2d1e7223 */ /* 0x000fe2000000001d */
[----:B------:R-:W-:Y:S01]  /*0a60*/  FFMA R29, R40, R11, R9 ;  /* 0x0000000b281d7223 */ /* 0x000fe20000000009 */
[----:B------:R-:W-:Y:S01]  /*0a70*/  FFMA R28, R11, R41, R10 ;  /* 0x000000290b1c7223 */ /* 0x000fe2000000000a */
[----:B0-----:R-:W-:Y:S01]  /*0a80*/  FFMA R36, R36, R32, R52 ;  /* 0x0000002024247223 */ /* 0x001fe20000000034 */
[----:B------:R-:W-:-:S03]  /*0a90*/  FFMA R32, R32, R37, R54 ;  /* 0x0000002520207223 */ /* 0x000fc60000000036 */
[-C--:B------:R-:W-:Y:S01]  /*0aa0*/  FFMA R25, R38, R33.reuse, R36 ;  /* 0x0000002126197223 */ /* 0x080fe20000000024 */
[----:B------:R-:W-:Y:S02]  /*0ab0*/  FFMA R33, R39, R33, R32 ;  /* 0x0000002127217223 */ /* 0x000fe40000000020 */
[----:B------:R-:W0:Y:S01]  /*0ac0*/  LDS.128 R36, [UR6+0x10] ;  /* 0x00001006ff247984 */ /* 0x000e220008000c00 */
[-C--:B------:R-:W-:Y:S01]  /*0ad0*/  FFMA R25, R44, R34.reuse, R25 ;  /* 0x000000222c197223 */ /* 0x080fe20000000019 */
[----:B------:R-:W-:Y:S01]  /*0ae0*/  FFMA R34, R45, R34, R33 ;  /* 0x000000222d227223 */ /* 0x000fe20000000021 */
[C---:B------:R-:W-:Y:S02]  /*0af0*/  FFMA R33, R40.reuse, R7, R8 ;  /* 0x0000000728217223 */ /* 0x040fe40000000008 */
[----:B------:R-:W1:Y:S01]  /*0b00*/  LDS.128 R8, [UR6+0x70] ;  /* 0x00007006ff087984 */ /* 0x000e620008000c00 */
[-C--:B------:R-:W-:Y:S01]  /*0b10*/  FFMA R59, R40, R23.reuse, R20 ;  /* 0x00000017283b7223 */ /* 0x080fe20000000014 */
[----:B------:R-:W-:-:S02]  /*0b20*/  FFMA R44, R41, R23, R22 ;  /* 0x00000017292c7223 */ /* 0x000fc40000000016 */
[----:B------:R-:W2:Y:S01]  /*0b30*/  LDS.128 R20, [UR6+0xd0] ;  /* 0x0000d006ff147984 */ /* 0x000ea20008000c00 */
[----:B------:R-:W-:Y:S01]  /*0b40*/  FFMA R18, R45, R18, R16 ;  /* 0x000000122d127223 */ /* 0x000fe20000000010 */
[CC--:B------:R-:W-:Y:S01]  /*0b50*/  FFMA R49, R40.reuse, R15.reuse, R58 ;  /* 0x0000000f28317223 */ /* 0x0c0fe2000000003a */
[C---:B------:R-:W-:Y:S01]  /*0b60*/  FFMA R60, R41.reuse, R15, R60 ;  /* 0x0000000f293c7223 */ /* 0x040fe2000000003c */
[----:B------:R-:W3:Y:S01]  /*0b70*/  LDS.64 R16, [R48+0x600] ;  /* 0x0006000030107984 */ /* 0x000ee20000000a00 */
[C---:B------:R-:W-:Y:S01]  /*0b80*/  FFMA R51, R40.reuse, R19, R14 ;  /* 0x0000001328337223 */ /* 0x040fe2000000000e */
[----:B------:R-:W-:Y:S01]  /*0b90*/  FFMA R45, R40, R27, R24 ;  /* 0x0000001b282d7223 */ /* 0x000fe20000000018 */
[C---:B------:R-:W-:Y:S01]  /*0ba0*/  FFMA R52, R41.reuse, R19, R18 ;  /* 0x0000001329347223 */ /* 0x040fe20000000012 */
[----:B------:R-:W-:Y:S01]  /*0bb0*/  FFMA R55, R41, R27, R26 ;  /* 0x0000001b29377223 */ /* 0x000fe2000000001a */
[----:B------:R-:W-:Y:S02]  /*0bc0*/  FFMA R32, R7, R41, R6 ;  /* 0x0000002907207223 */ /* 0x000fe40000000006 */
[----:B------:R-:W4:Y:S01]  /*0bd0*/  LDS.64 R6, [R48+0x700] ;  /* 0x0007000030067984 */ /* 0x000f220000000a00 */
[C---:B0-----:R-:W-:Y:S01]  /*0be0*/  FFMA R53, R36.reuse, R12, R53 ;  /* 0x0000000c24357223 */ /* 0x041fe20000000035 */
[----:B------:R-:W-:-:S03]  /*0bf0*/  FFMA R50, R36, R13, R50 ;  /* 0x0000000d24327223 */ /* 0x000fc60000000032 */
[----:B------:R-:W-:Y:S01]  /*0c00*/  FFMA R53, R4, R37, R53 ;  /* 0x0000002504357223 */ /* 0x000fe20000000035 */
[----:B------:R-:W-:Y:S01]  /*0c10*/  FFMA R15, R37, R5, R50 ;  /* 0x00000005250f7223 */ /* 0x000fe20000000032 */
[C---:B------:R-:W-:Y:S01]  /*0c20*/  FFMA R37, R40.reuse, R31, R61 ;  /* 0x0000001f28257223 */ /* 0x040fe2000000003d */
[----:B------:R-:W-:Y:S01]  /*0c30*/  FFMA R40, R40, R35, R25 ;  /* 0x0000002328287223 */ /* 0x000fe20000000019 */
[----:B-1----:R-:W-:Y:S01]  /*0c40*/  FFMA R19, R12, R8, R29 ;  /* 0x000000080c137223 */ /* 0x002fe2000000001d */
[----:B------:R-:W0:Y:S01]  /*0c50*/  LDS.128 R24, [UR6+0x30] ;  /* 0x00003006ff187984 */ /* 0x000e220008000c00 */
[C---:B------:R-:W-:Y:S01]  /*0c60*/  FFMA R61, R41.reuse, R31, R30 ;  /* 0x0000001f293d7223 */ /* 0x040fe2000000001e */
[----:B------:R-:W-:Y:S02]  /*0c70*/  FFMA R8, R8, R13, R28 ;  /* 0x0000000d08087223 */ /* 0x000fe4000000001c */
[----:B------:R-:W1:Y:S01]  /*0c80*/  LDS.128 R28, [UR6+0x90] ;  /* 0x00009006ff1c7984 */ /* 0x000e620008000c00 */
[----:B------:R-:W-:Y:S01]  /*0c90*/  FFMA R41, R41, R35, R34 ;  /* 0x0000002329297223 */ /* 0x000fe20000000022 */
[----:B------:R-:W-:Y:S01]  /*0ca0*/  FFMA R19, R4, R9, R19 ;  /* 0x0000000904137223 */ /* 0x000fe20000000013 */
[----:B------:R-:W-:Y:S01]  /*0cb0*/  FFMA R35, R9, R5, R8 ;  /* 0x0000000509237223 */ /* 0x000fe20000000008 */
[----:B--2---:R-:W-:Y:S01]  /*0cc0*/  FFMA R9, R12, R20, R33 ;  /* 0x000000140c097223 */ /* 0x004fe20000000021 */
[----:B------:R-:W-:-:S03]  /*0cd0*/  FFMA R32, R20, R13, R32 ;  /* 0x0000000d14207223 */ /* 0x000fc60000000020 */
[----:B------:R-:W-:Y:S01]  /*0ce0*/  FFMA R9, R4, R21, R9 ;  /* 0x0000001504097223 */ /* 0x000fe20000000009 */
[----:B------:R-:W-:-:S03]  /*0cf0*/  FFMA R21, R21, R5, R32 ;  /* 0x0000000515157223 */ /* 0x000fc60000000020 */
[----:B---3--:R-:W-:Y:S01]  /*0d00*/  FFMA R9, R16, R22, R9 ;  /* 0x0000001610097223 */ /* 0x008fe20000000009 */
[-C--:B------:R-:W-:Y:S01]  /*0d10*/  FFMA R22, R22, R17.reuse, R21 ;  /* 0x0000001116167223 */ /* 0x080fe20000000015 */
[C---:B------:R-:W-:Y:S01]  /*0d20*/  FFMA R19, R16.reuse, R10, R19 ;  /* 0x0000000a10137223 */ /* 0x040fe20000000013 */
[----:B------:R-:W-:Y:S01]  /*0d30*/  FFMA R53, R16, R38, R53 ;  /* 0x0000002610357223 */ /* 0x000fe20000000035 */
[-C--:B------:R-:W-:Y:S01]  /*0d40*/  FFMA R10, R10, R17.reuse, R35 ;  /* 0x000000110a0a7223 */ /* 0x080fe20000000023 */
[----:B------:R-:W-:Y:S01]  /*0d50*/  FFMA R14, R38, R17, R15 ;  /* 0x00000011260e7223 */ /* 0x000fe2000000000f */
[C---:B----4-:R-:W-:Y:S01]  /*0d60*/  FFMA R19, R6.reuse, R11, R19 ;  /* 0x0000000b06137223 */ /* 0x050fe20000000013 */
[C---:B------:R-:W-:Y:S01]  /*0d70*/  FFMA R15, R6.reuse, R39, R53 ;  /* 0x00000027060f7223 */ /* 0x040fe20000000035 */
[----:B------:R-:W-:Y:S01]  /*0d80*/  FFMA R53, R11, R7, R10 ;  /* 0x000000070b357223 */ /* 0x000fe2000000000a */
[----:B------:R-:W-:Y:S01]  /*0d90*/  FFMA R18, R6, R23, R9 ;  /* 0x0000001706127223 */ /* 0x000fe20000000009 */
[----:B0-----:R-:W-:Y:S01]  /*0da0*/  FFMA R21, R12, R24, R49 ;  /* 0x000000180c157223 */ /* 0x001fe20000000031 */
[----:B------:R-:W-:Y:S01]  /*0db0*/  FFMA R20, R24, R13, R60 ;  /* 0x0000000d18147223 */ /* 0x000fe2000000003c */
[----:B------:R-:W0:Y:S01]  /*0dc0*/  LDS.128 R8, [UR6+0x50] ;  /* 0x00005006ff087984 */ /* 0x000e220008000c00 */
[----:B-1----:R-:W-:Y:S01]  /*0dd0*/  FFMA R51, R12, R28, R51 ;  /* 0x0000001c0c337223 */ /* 0x002fe20000000033 */
[-C--:B------:R-:W-:Y:S01]  /*0de0*/  FFMA R21, R4, R25.reuse, R21 ;  /* 0x0000001904157223 */ /* 0x080fe20000000015 */
[----:B------:R-:W-:Y:S01]  /*0df0*/  FFMA R20, R5, R25, R20 ;  /* 0x0000001905147223 */ /* 0x000fe20000000014 */
[----:B------:R-:W-:Y:S01]  /*0e00*/  FFMA R52, R28, R13, R52 ;  /* 0x0000000d1c347223 */ /* 0x000fe20000000034 */
[----:B------:R-:W-:Y:S01]  /*0e10*/  FFMA R51, R4, R29, R51 ;  /* 0x0000001d04337223 */ /* 0x000fe20000000033 */
[CC--:B------:R-:W-:Y:S01]  /*0e20*/  FFMA R21, R16.reuse, R26.reuse, R21 ;  /* 0x0000001a10157223 */ /* 0x0c0fe20000000015 */
[----:B------:R-:W-:Y:S01]  /*0e30*/  FFMA R26, R17, R26, R20 ;  /* 0x0000001a111a7223 */ /* 0x000fe20000000014 */
[----:B------:R-:W-:Y:S01]  /*0e40*/  FFMA R50, R23, R7, R22 ;  /* 0x0000000717327223 */ /* 0x000fe20000000016 */
[----:B------:R-:W-:Y:S01]  /*0e50*/  FFMA R20, R16, R30, R51 ;  /* 0x0000001e10147223 */ /* 0x000fe20000000033 */
[----:B------:R-:W-:Y:S01]  /*0e60*/  FFMA R52, R5, R29, R52 ;  /* 0x0000001d05347223 */ /* 0x000fe20000000034 */
[CC--:B------:R-:W-:Y:S01]  /*0e70*/  FFMA R29, R6.reuse, R27.reuse, R21 ;  /* 0x0000001b061d7223 */ /* 0x0c0fe20000000015 */
[----:B------:R-:W-:Y:S01]  /*0e80*/  FFMA R49, R7, R27, R26 ;  /* 0x0000001b07317223 */ /* 0x000fe2000000001a */
[----:B------:R-:W-:Y:S01]  /*0e90*/  FFMA R51, R6, R31, R20 ;  /* 0x0000001f06337223 */ /* 0x000fe20000000014 */
[----:B------:R-:W1:Y:S04]  /*0ea0*/  LDS.128 R32, [UR6+0xf0] ;  /* 0x0000f006ff207984 */ /* 0x000e680008000c00 */
[----:B------:R-:W2:Y:S04]  /*0eb0*/  LDS.128 R20, [UR6+0xb0] ;  /* 0x0000b006ff147984 */ /* 0x000ea80008000c00 */
[----:B------:R-:W3:Y:S01]  /*0ec0*/  LDS.128 R24, [UR6+0x110] ;  /* 0x00011006ff187984 */ /* 0x000ee20008000c00 */
[----:B------:R-:W-:Y:S01]  /*0ed0*/  UIADD3 UR4, UPT, UPT, UR4, 0x1, URZ ;  /* 0x0000000104047890 */ /* 0x000fe2000fffe0ff */
[----:B------:R-:W-:-:S03]  /*0ee0*/  IADD3 R56, P1, PT, R56, 0x1000, RZ ;  /* 0x0000100038387810 */ /* 0x000fc60007f3e0ff */
[----:B------:R-:W-:Y:S01]  /*0ef0*/  UISETP.NE.AND UP0, UPT, UR4, 0x20, UPT ;  /* 0x000000200400788c */ /* 0x000fe2000bf05270 */
[----:B0-----:R-:W-:Y:S01]  /*0f00*/  FFMA R45, R12, R8, R45 ;  /* 0x000000080c2d7223 */ /* 0x001fe2000000002d */
[----:B------:R-:W-:-:S03]  /*0f10*/  FFMA R8, R8, R13, R55 ;  /* 0x0000000d08087223 */ /* 0x000fc60000000037 */
[-C--:B------:R-:W-:Y:S01]  /*0f20*/  FFMA R45, R4, R9.reuse, R45 ;  /* 0x00000009042d7223 */ /* 0x080fe2000000002d */
[----:B------:R-:W-:Y:S01]  /*0f30*/  FFMA R8, R5, R9, R8 ;  /* 0x0000000905087223 */ /* 0x000fe20000000008 */
[----:B------:R-:W-:Y:S01]  /*0f40*/  FFMA R52, R17, R30, R52 ;  /* 0x0000001e11347223 */ /* 0x000fe20000000034 */
[----:B------:R-:W-:Y:S01]  /*0f50*/  IADD3.X R57, PT, PT, RZ, R57, RZ, P1, !PT ;  /* 0x00000039ff397210 */ /* 0x000fe20000ffe4ff */
[----:B-1----:R-:W-:Y:S01]  /*0f60*/  FFMA R59, R12, R32, R59 ;  /* 0x000000200c3b7223 */ /* 0x002fe2000000003b */
[-C--:B------:R-:W-:Y:S01]  /*0f70*/  FFMA R44, R32, R13.reuse, R44 ;  /* 0x0000000d202c7223 */ /* 0x080fe2000000002c */
[----:B--2---:R-:W-:Y:S01]  /*0f80*/  FFMA R37, R12, R20, R37 ;  /* 0x000000140c257223 */ /* 0x004fe20000000025 */
[-C--:B------:R-:W-:Y:S01]  /*0f90*/  FFMA R20, R20, R13.reuse, R61 ;  /* 0x0000000d14147223 */ /* 0x080fe2000000003d */
[----:B---3--:R-:W-:Y:S01]  /*0fa0*/  FFMA R9, R12, R24, R40 ;  /* 0x000000180c097223 */ /* 0x008fe20000000028 */
[----:B------:R-:W-:Y:S01]  /*0fb0*/  FFMA R24, R24, R13, R41 ;  /* 0x0000000d18187223 */ /* 0x000fe20000000029 */
[CC--:B------:R-:W-:Y:S01]  /*0fc0*/  FFMA R59, R4.reuse, R33.reuse, R59 ;  /* 0x00000021043b7223 */ /* 0x0c0fe2000000003b */
[C---:B------:R-:W-:Y:S01]  /*0fd0*/  FFMA R44, R5.reuse, R33, R44 ;  /* 0x00000021052c7223 */ /* 0x040fe2000000002c */
[CC--:B------:R-:W-:Y:S01]  /*0fe0*/  FFMA R37, R4.reuse, R21.reuse, R37 ;  /* 0x0000001504257223 */ /* 0x0c0fe20000000025 */
[C---:B------:R-:W-:Y:S01]  /*0ff0*/  FFMA R20, R5.reuse, R21, R20 ;  /* 0x0000001505147223 */ /* 0x040fe20000000014 */
[-C--:B------:R-:W-:Y:S01]  /*1000*/  FFMA R9, R4, R25.reuse, R9 ;  /* 0x0000001904097223 */ /* 0x080fe20000000009 */
[----:B------:R-:W-:Y:S01]  /*1010*/  FFMA R24, R5, R25, R24 ;  /* 0x0000001905187223 */ /* 0x000fe20000000018 */
[CC--:B------:R-:W-:Y:S01]  /*1020*/  FFMA R59, R16.reuse, R34.reuse, R59 ;  /* 0x00000022103b7223 */ /* 0x0c0fe2000000003b */
[C---:B------:R-:W-:Y:S01]  /*1030*/  FFMA R44, R17.reuse, R34, R44 ;  /* 0x00000022112c7223 */ /* 0x040fe2000000002c */
[CC--:B------:R-:W-:Y:S01]  /*1040*/  FFMA R45, R16.reuse, R10.reuse, R45 ;  /* 0x0000000a102d7223 */ /* 0x0c0fe2000000002d */
[C---:B------:R-:W-:Y:S01]  /*1050*/  FFMA R8, R17.reuse, R10, R8 ;  /* 0x0000000a11087223 */ /* 0x040fe20000000008 */
[CC--:B------:R-:W-:Y:S01]  /*1060*/  FFMA R37, R16.reuse, R22.reuse, R37 ;  /* 0x0000001610257223 */ /* 0x0c0fe20000000025 */
[C---:B------:R-:W-:Y:S01]  /*1070*/  FFMA R20, R17.reuse, R22, R20 ;  /* 0x0000001611147223 */ /* 0x040fe20000000014 */
[-C--:B------:R-:W-:Y:S01]  /*1080*/  FFMA R9, R16, R26.reuse, R9 ;  /* 0x0000001a10097223 */ /* 0x080fe20000000009 */
[----:B------:R-:W-:Y:S01]  /*1090*/  FFMA R24, R17, R26, R24 ;  /* 0x0000001a11187223 */ /* 0x000fe20000000018 */
[----:B------:R-:W-:Y:S01]  /*10a0*/  IADD3 R2, P1, PT, R2, 0x20, RZ ;  /* 0x0000002002027810 */ /* 0x000fe20007f3e0ff */
[C---:B------:R-:W-:Y:S01]  /*10b0*/  FFMA R31, R7.reuse, R31, R52 ;  /* 0x0000001f071f7223 */ /* 0x040fe20000000034 */
[CC--:B------:R-:W-:Y:S01]  /*10c0*/  FFMA R28, R6.reuse, R35.reuse, R59 ;  /* 0x00000023061c7223 */ /* 0x0c0fe2000000003b */
[----:B------:R-:W-:Y:S01]  /*10d0*/  FFMA R30, R7, R35, R44 ;  /* 0x00000023071e7223 */ /* 0x000fe2000000002c */
[----:B------:R-:W-:Y:S01]  /*10e0*/  FFMA R14, R39, R7, R14 ;  /* 0x00000007270e7223 */ /* 0x000fe2000000000e */
[CC--:B------:R-:W-:Y:S01]  /*10f0*/  FFMA R33, R6.reuse, R11.reuse, R45 ;  /* 0x0000000b06217223 */ /* 0x0c0fe2000000002d */
[C---:B------:R-:W-:Y:S01]  /*1100*/  FFMA R35, R7.reuse, R11, R8 ;  /* 0x0000000b07237223 */ /* 0x040fe20000000008 */
[CC--:B------:R-:W-:Y:S01]  /*1110*/  FFMA R32, R6.reuse, R23.reuse, R37 ;  /* 0x0000001706207223 */ /* 0x0c0fe20000000025 */
[C---:B------:R-:W-:Y:S01]  /*1120*/  FFMA R34, R7.reuse, R23, R20 ;  /* 0x0000001707227223 */ /* 0x040fe20000000014 */
[-C--:B------:R-:W-:Y:S01]  /*1130*/  FFMA R52, R6, R27.reuse, R9 ;  /* 0x0000001b06347223 */ /* 0x080fe20000000009 */
[----:B------:R-:W-:Y:S01]  /*1140*/  FFMA R54, R7, R27, R24 ;  /* 0x0000001b07367223 */ /* 0x000fe20000000018 */
[----:B------:R-:W-:-:S02]  /*1150*/  IADD3.X R3, PT, PT, RZ, R3, RZ, P1, !PT ;  /* 0x00000003ff037210 */ /* 0x000fc40000ffe4ff */
[----:B------:R-:W-:Y:S02]  /*1160*/  IADD3 R43, PT, PT, R43, 0x8, RZ ;  /* 0x000000082b2b7810 */ /* 0x000fe40007ffe0ff */
[----:B------:R-:W-:Y:S01]  /*1170*/  IADD3 R42, PT, PT, R42, 0x8, RZ ;  /* 0x000000082a2a7810 */ /* 0x000fe20007ffe0ff */
[----:B------:R-:W-:Y:S06]  /*1180*/  BRA.U UP0, `(.L_x_0) ;  /* 0xfffffff100ac7547 */ /* 0x000fec000b83ffff */
[----:B------:R-:W0:Y:S01]  /*1190*/  S2UR UR4, SR_CTAID.X ;  /* 0x00000000000479c3 */ /* 0x000e220000002500 */
[----:B------:R-:W1:Y:S07]  /*11a0*/  S2R R4, SR_TID.X ;  /* 0x0000000000047919 */ /* 0x000e6e0000002100 */
[----:B------:R-:W2:Y:S08]  /*11b0*/  LDC.64 R6, c[0x0][0x398] ;  /* 0x0000e600ff067b82 */ /* 0x000eb00000000a00 */
[----:B------:R-:W3:Y:S01]  /*11c0*/  LDC.64 R2, c[0x0][0x390] ;  /* 0x0000e400ff027b82 */ /* 0x000ee20000000a00 */
[----:B0-----:R-:W-:-:S04]  /*11d0*/  USHF.L.U32 UR4, UR4, 0x6, URZ ;  /* 0x0000000604047899 */ /* 0x001fc800080006ff */
[----:B------:R-:W-:-:S06]  /*11e0*/  ULOP3.LUT UR4, UR4, 0x40, URZ, 0xc0, !UPT ;  /* 0x0000004004047892 */ /* 0x000fcc000f8ec0ff */
[----:B-1----:R-:W-:-:S05]  /*11f0*/  LEA R4, R4, UR4, 0x1 ;  /* 0x0000000404047c11 */ /* 0x002fca000f8e08ff */
[----:B--2---:R-:W-:-:S05]  /*1200*/  IMAD.WIDE.U32 R6, R4, 0x4, R6 ;  /* 0x0000000404067825 */ /* 0x004fca00078e0006 */
[----:B------:R-:W2:Y:S04]  /*1210*/  LDG.E.CONSTANT R0, desc[UR8][R6.64] ;  /* 0x0000000806007981 */ /* 0x000ea8000c1e9900 */
[----:B------:R0:W4:Y:S01]  /*1220*/  LDG.E.CONSTANT R5, desc[UR8][R6.64+0x4] ;  /* 0x0000040806057981 */ /* 0x000122000c1e9900 */
[----:B------:R-:W-:-:S04]  /*1230*/  IMAD R47, R47, 0x1680, R4 ;  /* 0x000016802f2f7824 */ /* 0x000fc800078e0204 */
[----:B------:R-:W-:-:S04]  /*1240*/  IMAD R47, R46, 0x180, R47 ;  /* 0x000001802e2f7824 */ /* 0x000fc800078e022f */
[----:B---3--:R-:W-:-:S04]  /*1250*/  IMAD.WIDE.U32 R2, R47, 0x4, R2 ;  /* 0x000000042f027825 */ /* 0x008fc800078e0002 */
[--C-:B--2---:R-:W-:Y:S01]  /*1260*/  FADD R15, R15, R0.reuse ;  /* 0x000000000f0f7221 */ /* 0x104fe20000000000 */
[--C-:B------:R-:W-:Y:S01]  /*1270*/  FADD R19, R19, R0.reuse ;  /* 0x0000000013137221 */ /* 0x100fe20000000000 */
[--C-:B------:R-:W-:Y:S01]  /*1280*/  FADD R18, R18, R0.reuse ;  /* 0x0000000012127221 */ /* 0x100fe20000000000 */
[--C-:B------:R-:W-:Y:S01]  /*1290*/  FADD R29, R29, R0.reuse ;  /* 0x000000001d1d7221 */ /* 0x100fe20000000000 */
[--C-:B------:R-:W-:Y:S01]  /*12a0*/  FADD R51, R51, R0.reuse ;  /* 0x0000000033337221 */ /* 0x100fe20000000000 */
[--C-:B------:R-:W-:Y:S01]  /*12b0*/  FADD R28, R28, R0.reuse ;  /* 0x000000001c1c7221 */ /* 0x100fe20000000000 */
[--C-:B------:R-:W-:Y:S01]  /*12c0*/  FADD R33, R33, R0.reuse ;  /* 0x0000000021217221 */ /* 0x100fe20000000000 */
[--C-:B------:R-:W-:Y:S01]  /*12d0*/  FADD R32, R32, R0.reuse ;  /* 0x0000000020207221 */ /* 0x100fe20000000000 */
[----:B------:R-:W-:Y:S01]  /*12e0*/  FADD R0, R52, R0 ;  /* 0x0000000034007221 */ /* 0x000fe20000000000 */
[----:B0-----:R-:W-:Y:S01]  /*12f0*/  FMNMX R7, RZ, R18, !PT ;  /* 0x00000012ff077209 */ /* 0x001fe20007800000 */
[--C-:B----4-:R-:W-:Y:S01]  /*1300*/  FADD R14, R14, R5.reuse ;  /* 0x000000050e0e7221 */ /* 0x110fe20000000000 */
[----:B------:R-:W-:Y:S01]  /*1310*/  FMNMX R9, RZ, R28, !PT ;  /* 0x0000001cff097209 */ /* 0x000fe20007800000 */
[--C-:B------:R-:W-:Y:S01]  /*1320*/  FADD R53, R53, R5.reuse ;  /* 0x0000000535357221 */ /* 0x100fe20000000000 */
[----:B------:R-:W-:Y:S01]  /*1330*/  FMNMX R11, RZ, R32, !PT ;  /* 0x00000020ff0b7209 */ /* 0x000fe20007800000 */
[--C-:B------:R-:W-:Y:S01]  /*1340*/  FADD R50, R50, R5.reuse ;  /* 0x0000000532327221 */ /* 0x100fe20000000000 */
[----:B------:R-:W-:Y:S01]  /*1350*/  FMNMX R13, RZ, R0, !PT ;  /* 0x00000000ff0d7209 */ /* 0x000fe20007800000 */
[--C-:B------:R-:W-:Y:S01]  /*1360*/  FADD R49, R49, R5.reuse ;  /* 0x0000000531317221 */ /* 0x100fe20000000000 */
[--C-:B------:R-:W-:Y:S01]  /*1370*/  FADD R31, R31, R5.reuse ;  /* 0x000000051f1f7221 */ /* 0x100fe20000000000 */
[--C-:B------:R-:W-:Y:S01]  /*1380*/  FADD R30, R30, R5.reuse ;  /* 0x000000051e1e7221 */ /* 0x100fe20000000000 */
[--C-:B------:R-:W-:Y:S01]  /*1390*/  FADD R35, R35, R5.reuse ;  /* 0x0000000523237221 */ /* 0x100fe20000000000 */
[--C-:B------:R-:W-:Y:S01]  /*13a0*/  FADD R34, R34, R5.reuse ;  /* 0x0000000522227221 */ /* 0x100fe20000000000 */
[----:B------:R-:W-:Y:S01]  /*13b0*/  FADD R54, R54, R5 ;  /* 0x0000000536367221 */ /* 0x000fe20000000000 */
[----:B------:R0:W-:Y:S01]  /*13c0*/  STG.E desc[UR8][R2.64+0x3c00], R7 ;  /* 0x003c000702007986 */ /* 0x0001e2000c101908 */
[----:B------:R-:W-:-:S02]  /*13d0*/  FMNMX R15, RZ, R15, !PT ;  /* 0x0000000fff0f7209 */ /* 0x000fc40007800000 */
[----:B------:R-:W-:Y:S01]  /*13e0*/  FMNMX R19, RZ, R19, !PT ;  /* 0x00000013ff137209 */ /* 0x000fe20007800000 */
[----:B------:R1:W-:Y:S01]  /*13f0*/  STG.E desc[UR8][R2.64+0x3e00], R9 ;  /* 0x003e000902007986 */ /* 0x0003e2000c101908 */
[----:B------:R-:W-:Y:S02]  /*1400*/  FMNMX R29, RZ, R29, !PT ;  /* 0x0000001dff1d7209 */ /* 0x000fe40007800000 */
[----:B------:R-:W-:Y:S01]  /*1410*/  FMNMX R51, RZ, R51, !PT ;  /* 0x00000033ff337209 */ /* 0x000fe20007800000 */
[----:B------:R2:W-:Y:S01]  /*1420*/  STG.E desc[UR8][R2.64+0x2200], R11 ;  /* 0x0022000b02007986 */ /* 0x0005e2000c101908 */
[----:B------:R-:W-:Y:S02]  /*1430*/  FMNMX R33, RZ, R33, !PT ;  /* 0x00000021ff217209 */ /* 0x000fe40007800000 */
[----:B------:R-:W-:Y:S01]  /*1440*/  FMNMX R53, RZ, R53, !PT ;  /* 0x00000035ff357209 */ /* 0x000fe20007800000 */
[----:B------:R3:W-:Y:S01]  /*1450*/  STG.E desc[UR8][R2.64+0x4000], R13 ;  /* 0x0040000d02007986 */ /* 0x0007e2000c101908 */
[----:B0-----:R-:W-:-:S02]  /*1460*/  FMNMX R7, RZ, R14, !PT ;  /* 0x0000000eff077209 */ /* 0x001fc40007800000 */
[----:B------:R-:W-:Y:S01]  /*1470*/  FMNMX R49, RZ, R49, !PT ;  /* 0x00000031ff317209 */ /* 0x000fe20007800000 */
[----:B------:R-:W-:Y:S01]  /*1480*/  STG.E desc[UR8][R2.64], R15 ;  /* 0x0000000f02007986 */ /* 0x000fe2000c101908 */
[----:B-1----:R-:W-:Y:S02]  /*1490*/  FMNMX R9, RZ, R50, !PT ;  /* 0x00000032ff097209 */ /* 0x002fe40007800000 */
[----:B------:R-:W-:Y:S01]  /*14a0*/  FMNMX R31, RZ, R31, !PT ;  /* 0x0000001fff1f7209 */ /* 0x000fe20007800000 */
[----:B------:R-:W-:Y:S01]  /*14b0*/  STG.E desc[UR8][R2.64+0x1e00], R19 ;  /* 0x001e001302007986 */ /* 0x000fe2000c101908 */
[----:B------:R-:W-:Y:S02]  /*14c0*/  FMNMX R5, RZ, R30, !PT ;  /* 0x0000001eff057209 */ /* 0x000fe40007800000 */
[----:B------:R-:W-:Y:S01]  /*14d0*/  FMNMX R35, RZ, R35, !PT ;  /* 0x00000023ff237209 */ /* 0x000fe20007800000 */
[----:B------:R-:W-:Y:S01]  /*14e0*/  STG.E desc[UR8][R2.64+0x200], R29 ;  /* 0x0002001d02007986 */ /* 0x000fe2000c101908 */
[----:B--2---:R-:W-:-:S02]  /*14f0*/  FMNMX R11, RZ, R34, !PT ;  /* 0x00000022ff0b7209 */ /* 0x004fc40007800000 */
[----:B---3--:R-:W-:Y:S01]  /*1500*/  FMNMX R13, RZ, R54, !PT ;  /* 0x00000036ff0d7209 */ /* 0x008fe20007800000 */
[----:B------:R-:W-:Y:S04]  /*1510*/  STG.E desc[UR8][R2.64+0x2000], R51 ;  /* 0x0020003302007986 */ /* 0x000fe8000c101908 */
        /* <DEDUP_REMOVED lines=9> */
[----:B------:R-:W-:Y:S01]  /*15b0*/  STG.E desc[UR8][R2.64+0x4004], R13 ;  /* 0x0040040d02007986 */ /* 0x000fe2000c101908 */
[----:B------:R-:W-:Y:S05]  /*15c0*/  EXIT ;  /* 0x000000000000794d */ /* 0x000fea0003800000 */
.L_x_1:
[----:B------:R-:W-:-:S00]  /*15d0*/  BRA `(.L_x_1) ;  /* 0xfffffffc00fc7947 */ /* 0x000fc0000383ffff */
[----:B------:R-:W-:-:S00]  /*15e0*/  NOP ;  /* 0x0000000000007918 */ /* 0x000fc00000000000 */
        /* <DEDUP_REMOVED lines=9> */
.L_x_2:


//--------------------- .nv.shared.my_kernel_kernel0 --------------------------
	.section	.nv.shared.my_kernel_kernel0,"aw",@nobits
	.sectionflags	@""
	.align	4
.nv.shared.my_kernel_kernel0:
	.zero		3360


//--------------------- .nv.shared.reserved.0     --------------------------
	.section	.nv.shared.reserved.0,"aw",@nobits
	.weak		__nv_reservedSMEM_offset_0_alias
	.size		__nv_reservedSMEM_offset_0_alias, 0, 64
	.other		__nv_reservedSMEM_offset_0_alias,@"STO_CUDA_RESERVED_SHARED STV_DEFAULT"
__nv_reservedSMEM_offset_0_alias:
	.zero		0
	.zero		64


//--------------------- .nv.constant0.my_kernel_kernel0 --------------------------
	.section	.nv.constant0.my_kernel_kernel0,"a",@progbits
	.sectionflags	@""
	.align	4
.nv.constant0.my_kernel_kernel0:
	.zero		928


//--------------------- SYMBOLS --------------------------

	.type		.nv.reservedSmem.offset0,@object
	.size		.nv.reservedSmem.offset0,0x4
	.type		.nv.reservedSmem.cap,@object
	.size		.nv.reservedSmem.cap,0x4
